// auto-generated by cutlass_sweep.gemm — config: {"arch": "sm_90", "cluster_m": 1, "cluster_n": 1, "dtype": "e5m2", "dtype_b": "e5m2", "layout": "nt", "stages": 0, "tile_k": 128, "tile_m": 128, "tile_n": 128}
#include "cutlass/cutlass.h"
#include "cutlass/gemm/collective/collective_builder.hpp"
#include "cutlass/gemm/device/gemm_universal_adapter.h"
#include "cutlass/gemm/kernel/gemm_universal.hpp"
#include "cutlass/epilogue/collective/collective_builder.hpp"

using ElemA = cutlass::float_e5m2_t;
using ElemB = cutlass::float_e5m2_t;
using ElemCD = cutlass::float_e5m2_t;
using Acc  = float;
using TileShape    = cute::Shape<cute::_128, cute::_128, cute::_128>;
using ClusterShape = cute::Shape<cute::_1, cute::_1, cute::_1>;

using CollectiveEpilogue = typename cutlass::epilogue::collective::CollectiveBuilder<
    cutlass::arch::Sm90, cutlass::arch::OpClassTensorOp,
    TileShape, ClusterShape,
    cutlass::epilogue::collective::EpilogueTileAuto,
    Acc, Acc,
    ElemCD, cutlass::layout::RowMajor, 128 / cutlass::sizeof_bits<ElemCD>::value,
    ElemCD, cutlass::layout::RowMajor, 128 / cutlass::sizeof_bits<ElemCD>::value,
    cutlass::epilogue::collective::EpilogueScheduleAuto
  >::CollectiveOp;

using CollectiveMainloop = typename cutlass::gemm::collective::CollectiveBuilder<
    cutlass::arch::Sm90, cutlass::arch::OpClassTensorOp,
    ElemA, cutlass::layout::RowMajor, 128 / cutlass::sizeof_bits<ElemA>::value,
    ElemB, cutlass::layout::ColumnMajor, 128 / cutlass::sizeof_bits<ElemB>::value,
    Acc,
    TileShape, ClusterShape,
    cutlass::gemm::collective::StageCountAutoCarveout<static_cast<int>(sizeof(typename CollectiveEpilogue::SharedStorage))>,
    cutlass::gemm::collective::KernelScheduleAuto
  >::CollectiveOp;

using GemmKernel = cutlass::gemm::kernel::GemmUniversal<
    cute::Shape<int,int,int,int>,
    CollectiveMainloop,
    CollectiveEpilogue
>;
using Gemm = cutlass::gemm::device::GemmUniversalAdapter<GemmKernel>;

// Force the device kernel symbol into the cubin without needing a host main.
auto* _anchor = &cutlass::device_kernel<GemmKernel>;


// ===== COMPILED SASS (sm_90a) =====

	.target	sm_90a

	.elftype	@"ET_EXEC"


//--------------------- .note.nv.tkinfo           --------------------------
	.section	.note.nv.tkinfo,"",@"SHT_NOTE"
	.sectionflags	@"SHF_NOTE_NV_TKINFO"
	.tkinfo
        /*0018*/ 	.word	0x00000002
        /*0030*/ 	.string	""
        /*0030*/ 	.string	"ptxas"
        /*0030*/ 	.string	"Cuda compilation tools, release 13.0, V13.0.88"
        /*0030*/ 	.string	"Build cuda_13.0.r13.0/compiler.36424714_0"
        /*0030*/ 	.string	"-arch sm_90a -m 64 "



//--------------------- .note.nv.cuinfo           --------------------------
	.section	.note.nv.cuinfo,"",@"SHT_NOTE"
	.sectionflags	@"SHF_NOTE_NV_CUINFO"
        /*0018*/ 	.short	0x0002
        /*001a*/ 	.short	0x005a
        /*001c*/ 	.short	0x0082
	.zero		2


//--------------------- .nv.info                  --------------------------
	.section	.nv.info,"",@"SHT_CUDA_INFO"
	.align	4


	//----- nvinfo : EIATTR_REGCOUNT
	.align		4
        /*0000*/ 	.byte	0x04, 0x2f
        /*0002*/ 	.short	(.L_12 - .L_11)
	.align		4
.L_11:
        /*0004*/ 	.word	index@(_ZN7cutlass13device_kernelINS_4gemm6kernel13GemmUniversalIN4cute5tupleIJiiiiEEENS1_10collective13CollectiveMmaINS1_37MainloopSm90TmaGmmaWarpSpecializedFP8ILi7ENS5_IJNS4_1CILi1EEESB_SB_EEENS1_35KernelTmaWarpSpecializedCooperativeEEENS5_IJNSA_ILi128EEESF_SF_EEENS_12float_e5m2_tENS5_IJlSB_lEEESH_SI_NS4_8TiledMMAINS4_8MMA_AtomIJNS4_4SM904GMMA31MMA_64x128x32_F32E5M2E5M2_SS_TNILNSM_7ScaleInE1ELSO_1EEEEEENS4_6LayoutINS5_IJNSA_ILi2EEESB_SB_EEENS5_IJSB_NSA_ILi0EEESU_EEEEENS5_IJNS4_10UnderscoreESX_SX_EEEEENS4_13SM90_TMA_LOADENS4_14ComposedLayoutINS4_7SwizzleILi3ELi4ELi3EEENS4_18smem_ptr_flag_bitsILi8EEENSR_INS5_IJNSA_ILi8EEESF_EEENS5_IJSF_SB_EEEEEEEvNS4_8identityES10_S1A_vS1B_EENS_8epilogue10collective6detail29Sm90TmaWarpSpecializedAdapterINS1E_15DefaultEpilogueISH_SI_SI_NS1D_6thread17LinearCombinationISH_Li1EffLNS1I_9ScaleType4KindE0ELNS_15FloatRoundStyleE2ESH_EENS1_15EpilogueDefaultEEEEEvvEEEEvNT_6ParamsE)
        /*0008*/ 	.word	0x000000a8


	//----- nvinfo : EIATTR_FRAME_SIZE
	.align		4
.L_12:
        /*000c*/ 	.byte	0x04, 0x11
        /*000e*/ 	.short	(.L_14 - .L_13)
	.align		4
.L_13:
        /*0010*/ 	.word	index@(_ZN7cutlass13device_kernelINS_4gemm6kernel13GemmUniversalIN4cute5tupleIJiiiiEEENS1_10collective13CollectiveMmaINS1_37MainloopSm90TmaGmmaWarpSpecializedFP8ILi7ENS5_IJNS4_1CILi1EEESB_SB_EEENS1_35KernelTmaWarpSpecializedCooperativeEEENS5_IJNSA_ILi128EEESF_SF_EEENS_12float_e5m2_tENS5_IJlSB_lEEESH_SI_NS4_8TiledMMAINS4_8MMA_AtomIJNS4_4SM904GMMA31MMA_64x128x32_F32E5M2E5M2_SS_TNILNSM_7ScaleInE1ELSO_1EEEEEENS4_6LayoutINS5_IJNSA_ILi2EEESB_SB_EEENS5_IJSB_NSA_ILi0EEESU_EEEEENS5_IJNS4_10UnderscoreESX_SX_EEEEENS4_13SM90_TMA_LOADENS4_14ComposedLayoutINS4_7SwizzleILi3ELi4ELi3EEENS4_18smem_ptr_flag_bitsILi8EEENSR_INS5_IJNSA_ILi8EEESF_EEENS5_IJSF_SB_EEEEEEEvNS4_8identityES10_S1A_vS1B_EENS_8epilogue10collective6detail29Sm90TmaWarpSpecializedAdapterINS1E_15DefaultEpilogueISH_SI_SI_NS1D_6thread17LinearCombinationISH_Li1EffLNS1I_9ScaleType4KindE0ELNS_15FloatRoundStyleE2ESH_EENS1_15EpilogueDefaultEEEEEvvEEEEvNT_6ParamsE)
        /*0014*/ 	.word	0x00000000


	//----- nvinfo : EIATTR_MIN_STACK_SIZE
	.align		4
.L_14:
        /*0018*/ 	.byte	0x04, 0x12
        /*001a*/ 	.short	(.L_16 - .L_15)
	.align		4
.L_15:
        /*001c*/ 	.word	index@(_ZN7cutlass13device_kernelINS_4gemm6kernel13GemmUniversalIN4cute5tupleIJiiiiEEENS1_10collective13CollectiveMmaINS1_37MainloopSm90TmaGmmaWarpSpecializedFP8ILi7ENS5_IJNS4_1CILi1EEESB_SB_EEENS1_35KernelTmaWarpSpecializedCooperativeEEENS5_IJNSA_ILi128EEESF_SF_EEENS_12float_e5m2_tENS5_IJlSB_lEEESH_SI_NS4_8TiledMMAINS4_8MMA_AtomIJNS4_4SM904GMMA31MMA_64x128x32_F32E5M2E5M2_SS_TNILNSM_7ScaleInE1ELSO_1EEEEEENS4_6LayoutINS5_IJNSA_ILi2EEESB_SB_EEENS5_IJSB_NSA_ILi0EEESU_EEEEENS5_IJNS4_10UnderscoreESX_SX_EEEEENS4_13SM90_TMA_LOADENS4_14ComposedLayoutINS4_7SwizzleILi3ELi4ELi3EEENS4_18smem_ptr_flag_bitsILi8EEENSR_INS5_IJNSA_ILi8EEESF_EEENS5_IJSF_SB_EEEEEEEvNS4_8identityES10_S1A_vS1B_EENS_8epilogue10collective6detail29Sm90TmaWarpSpecializedAdapterINS1E_15DefaultEpilogueISH_SI_SI_NS1D_6thread17LinearCombinationISH_Li1EffLNS1I_9ScaleType4KindE0ELNS_15FloatRoundStyleE2ESH_EENS1_15EpilogueDefaultEEEEEvvEEEEvNT_6ParamsE)
        /*0020*/ 	.word	0x00000000
.L_16:


//--------------------- .nv.compat                --------------------------
	.section	.nv.compat,"",@"SHT_CUDA_COMPAT_INFO"
	.align	4
        /*0000*/ 	.byte	0x02, 0x09, 0x01, 0x00, 0x02, 0x02, 0x04, 0x00, 0x02, 0x05, 0x05, 0x00, 0x03, 0x07, 0x01, 0x01
        /*0010*/ 	.byte	0x02, 0x03, 0x01, 0x00, 0x02, 0x06, 0x01, 0x00, 0x04, 0x0b, 0x08, 0x00, 0x00, 0x00, 0x00, 0x00
        /*0020*/ 	.byte	0x00, 0x00, 0x00, 0x00


//--------------------- .nv.info._ZN7cutlass13device_kernelINS_4gemm6kernel13GemmUniversalIN4cute5tupleIJiiiiEEENS1_10collective13CollectiveMmaINS1_37MainloopSm90TmaGmmaWarpSpecializedFP8ILi7ENS5_IJNS4_1CILi1EEESB_SB_EEENS1_35KernelTmaWarpSpecializedCooperativeEEENS5_IJNSA_ILi128EEESF_SF_EEENS_12float_e5m2_tENS5_IJlSB_lEEESH_SI_NS4_8TiledMMAINS4_8MMA_AtomIJNS4_4SM904GMMA31MMA_64x128x32_F32E5M2E5M2_SS_TNILNSM_7ScaleInE1ELSO_1EEEEEENS4_6LayoutINS5_IJNSA_ILi2EEESB_SB_EEENS5_IJSB_NSA_ILi0EEESU_EEEEENS5_IJNS4_10UnderscoreESX_SX_EEEEENS4_13SM90_TMA_LOADENS4_14ComposedLayoutINS4_7SwizzleILi3ELi4ELi3EEENS4_18smem_ptr_flag_bitsILi8EEENSR_INS5_IJNSA_ILi8EEESF_EEENS5_IJSF_SB_EEEEEEEvNS4_8identityES10_S1A_vS1B_EENS_8epilogue10collective6detail29Sm90TmaWarpSpecializedAdapterINS1E_15DefaultEpilogueISH_SI_SI_NS1D_6thread17LinearCombinationISH_Li1EffLNS1I_9ScaleType4KindE0ELNS_15FloatRoundStyleE2ESH_EENS1_15EpilogueDefaultEEEEEvvEEEEvNT_6ParamsE --------------------------
	.section	.nv.info._ZN7cutlass13device_kernelINS_4gemm6kernel13GemmUniversalIN4cute5tupleIJiiiiEEENS1_10collective13CollectiveMmaINS1_37MainloopSm90TmaGmmaWarpSpecializedFP8ILi7ENS5_IJNS4_1CILi1EEESB_SB_EEENS1_35KernelTmaWarpSpecializedCooperativeEEENS5_IJNSA_ILi128EEESF_SF_EEENS_12float_e5m2_tENS5_IJlSB_lEEESH_SI_NS4_8TiledMMAINS4_8MMA_AtomIJNS4_4SM904GMMA31MMA_64x128x32_F32E5M2E5M2_SS_TNILNSM_7ScaleInE1ELSO_1EEEEEENS4_6LayoutINS5_IJNSA_ILi2EEESB_SB_EEENS5_IJSB_NSA_ILi0EEESU_EEEEENS5_IJNS4_10UnderscoreESX_SX_EEEEENS4_13SM90_TMA_LOADENS4_14ComposedLayoutINS4_7SwizzleILi3ELi4ELi3EEENS4_18smem_ptr_flag_bitsILi8EEENSR_INS5_IJNSA_ILi8EEESF_EEENS5_IJSF_SB_EEEEEEEvNS4_8identityES10_S1A_vS1B_EENS_8epilogue10collective6detail29Sm90TmaWarpSpecializedAdapterINS1E_15DefaultEpilogueISH_SI_SI_NS1D_6thread17LinearCombinationISH_Li1EffLNS1I_9ScaleType4KindE0ELNS_15FloatRoundStyleE2ESH_EENS1_15EpilogueDefaultEEEEEvvEEEEvNT_6ParamsE,"",@"SHT_CUDA_INFO"
	.sectionflags	@""
	.align	4


	//----- nvinfo : EIATTR_CUDA_API_VERSION
	.align		4
        /*0000*/ 	.byte	0x04, 0x37
        /*0002*/ 	.short	(.L_18 - .L_17)
.L_17:
        /*0004*/ 	.word	0x00000082


	//----- nvinfo : EIATTR_KPARAM_INFO
	.align		4
.L_18:
        /*0008*/ 	.byte	0x04, 0x17
        /*000a*/ 	.short	(.L_20 - .L_19)
.L_19:
        /*000c*/ 	.word	0x00000000
        /*0010*/ 	.short	0x0000
        /*0012*/ 	.short	0x0070
        /*0014*/ 	.byte	0x00, 0xf0, 0x01, 0x10


	//----- nvinfo : EIATTR_SPARSE_MMA_MASK
	.align		4
.L_20:
        /*0018*/ 	.byte	0x03, 0x50
        /*001a*/ 	.short	0x0000


	//----- nvinfo : EIATTR_MAXREG_COUNT
	.align		4
        /*001c*/ 	.byte	0x03, 0x1b
        /*001e*/ 	.short	0x00a8


	//----- nvinfo : EIATTR_NUM_BARRIERS
	.align		4
        /*0020*/ 	.byte	0x02, 0x4c
        /*0022*/ 	.byte	0x01
	.zero		1


	//----- nvinfo : EIATTR_MERCURY_ISA_VERSION
	.align		4
        /*0024*/ 	.byte	0x03, 0x5f
        /*0026*/ 	.short	0x0101


	//----- nvinfo : EIATTR_INT_WARP_WIDE_INSTR_OFFSETS
	.align		4
        /*0028*/ 	.byte	0x04, 0x31
        /*002a*/ 	.short	(.L_22 - .L_21)


	//   ....[0]....
.L_21:
        /*002c*/ 	.word	0x00000430


	//   ....[1]....
        /*0030*/ 	.word	0x00000440


	//   ....[2]....
        /*0034*/ 	.word	0x00000530


	//----- nvinfo : EIATTR_COOP_GROUP_MASK_REGIDS
	.align		4
.L_22:
        /*0038*/ 	.byte	0x04, 0x29
        /*003a*/ 	.short	(.L_24 - .L_23)


	//   ....[0]....
.L_23:
        /*003c*/ 	.word	0xffffffff


	//   ....[1]....
        /*0040*/ 	.word	0xffffffff


	//   ....[2]....
        /*0044*/ 	.word	0xffffffff


	//   ....[3]....
        /*0048*/ 	.word	0xffffffff


	//   ....[4]....
        /*004c*/ 	.word	0xffffffff


	//----- nvinfo : EIATTR_COOP_GROUP_INSTR_OFFSETS
	.align		4
.L_24:
        /*0050*/ 	.byte	0x04, 0x28
        /*0052*/ 	.short	(.L_26 - .L_25)


	//   ....[0]....
.L_25:
        /*0054*/ 	.word	0x00000060


	//   ....[1]....
        /*0058*/ 	.word	0x00000070


	//   ....[2]....
        /*005c*/ 	.word	0x00000130


	//   ....[3]....
        /*0060*/ 	.word	0x00000320


	//   ....[4]....
        /*0064*/ 	.word	0x00001020


	//----- nvinfo : EIATTR_REG_RECONFIG
	.align		4
.L_26:
        /*0068*/ 	.byte	0x01, 0x54
	.zero		2


	//----- nvinfo : EIATTR_MBARRIER_INSTR_OFFSETS
	.align		4
        /*006c*/ 	.byte	0x04, 0x39
        /*006e*/ 	.short	(.L_28 - .L_27)


	//   ....[0]....
.L_27:
        /*0070*/ 	.word	0x00000230
        /*0074*/ 	.word	0x000000ff
        /*0078*/ 	.word	0x00000000
        /*007c*/ 	.short	0x0100
        /*007e*/ 	.byte	0x08
	.zero		1


	//   ....[1]....
        /*0080*/ 	.word	0x00000240
        /*0084*/ 	.word	0x000000ff
        /*0088*/ 	.word	0x00000038
        /*008c*/ 	.short	0x0100
        /*008e*/ 	.byte	0x08
	.zero		1


	//   ....[2]....
        /*0090*/ 	.word	0x00000250
        /*0094*/ 	.word	0x000000ff
        /*0098*/ 	.word	0x00000008
        /*009c*/ 	.short	0x0100
        /*009e*/ 	.byte	0x08
	.zero		1


	//   ....[3]....
        /*00a0*/ 	.word	0x00000260
        /*00a4*/ 	.word	0x000000ff
        /*00a8*/ 	.word	0x00000040
        /*00ac*/ 	.short	0x0100
        /*00ae*/ 	.byte	0x08
	.zero		1


	//   ....[4]....
        /*00b0*/ 	.word	0x00000270
        /*00b4*/ 	.word	0x000000ff
        /*00b8*/ 	.word	0x00000010
        /*00bc*/ 	.short	0x0100
        /*00be*/ 	.byte	0x08
	.zero		1


	//   ....[5]....
        /*00c0*/ 	.word	0x00000280
        /*00c4*/ 	.word	0x000000ff
        /*00c8*/ 	.word	0x00000048
        /*00cc*/ 	.short	0x0100
        /*00ce*/ 	.byte	0x08
	.zero		1


	//   ....[6]....
        /*00d0*/ 	.word	0x00000290
        /*00d4*/ 	.word	0x000000ff
        /*00d8*/ 	.word	0x00000018
        /*00dc*/ 	.short	0x0100
        /*00de*/ 	.byte	0x08
	.zero		1


	//   ....[7]....
        /*00e0*/ 	.word	0x000002a0
        /*00e4*/ 	.word	0x000000ff
        /*00e8*/ 	.word	0x00000050
        /*00ec*/ 	.short	0x0100
        /*00ee*/ 	.byte	0x08
	.zero		1


	//   ....[8]....
        /*00f0*/ 	.word	0x000002b0
        /*00f4*/ 	.word	0x000000ff
        /*00f8*/ 	.word	0x00000020
        /*00fc*/ 	.short	0x0100
        /*00fe*/ 	.byte	0x08
	.zero		1


	//   ....[9]....
        /*0100*/ 	.word	0x000002c0
        /*0104*/ 	.word	0x000000ff
        /*0108*/ 	.word	0x00000058
        /*010c*/ 	.short	0x0100
        /*010e*/ 	.byte	0x08
	.zero		1


	//   ....[10]....
        /*0110*/ 	.word	0x000002d0
        /*0114*/ 	.word	0x000000ff
        /*0118*/ 	.word	0x00000028
        /*011c*/ 	.short	0x0100
        /*011e*/ 	.byte	0x08
	.zero		1


	//   ....[11]....
        /*0120*/ 	.word	0x000002e0
        /*0124*/ 	.word	0x000000ff
        /*0128*/ 	.word	0x00000060
        /*012c*/ 	.short	0x0100
        /*012e*/ 	.byte	0x08
	.zero		1


	//   ....[12]....
        /*0130*/ 	.word	0x000002f0
        /*0134*/ 	.word	0x000000ff
        /*0138*/ 	.word	0x00000030
        /*013c*/ 	.short	0x0100
        /*013e*/ 	.byte	0x08
	.zero		1


	//   ....[13]....
        /*0140*/ 	.word	0x00000300
        /*0144*/ 	.word	0x000000ff
        /*0148*/ 	.word	0x00000068
        /*014c*/ 	.short	0x0100
        /*014e*/ 	.byte	0x08
	.zero		1


	//   ....[14]....
        /*0150*/ 	.word	0x00000580
        /*0154*/ 	.word	0x000000ff
        /*0158*/ 	.word	0x00000080
        /*015c*/ 	.short	0x0100
        /*015e*/ 	.byte	0x06
	.zero		1


	//   ....[15]....
        /*0160*/ 	.word	0x000005e0
        /*0164*/ 	.word	0x000000ff
        /*0168*/ 	.word	0x00000088
        /*016c*/ 	.short	0x0100
        /*016e*/ 	.byte	0x06
	.zero		1


	//   ....[16]....
        /*0170*/ 	.word	0x00001550
        /*0174*/ 	.word	0x000000ff
        /*0178*/ 	.word	0x00000000
        /*017c*/ 	.short	0x010a
        /*017e*/ 	.byte	0x06
	.zero		1


	//   ....[17]....
        /*0180*/ 	.word	0x00001590
        /*0184*/ 	.word	0x000000ff
        /*0188*/ 	.word	0x00000000
        /*018c*/ 	.short	0x010a
        /*018e*/ 	.byte	0x06
	.zero		1


	//   ....[18]....
        /*0190*/ 	.word	0x00001f80
        /*0194*/ 	.word	0x000000ff
        /*0198*/ 	.word	0x00000000
        /*019c*/ 	.short	0x010a
        /*019e*/ 	.byte	0x0c
	.zero		1


	//   ....[19]....
        /*01a0*/ 	.word	0x00001fc0
        /*01a4*/ 	.word	0x000000ff
        /*01a8*/ 	.word	0x00000000
        /*01ac*/ 	.short	0x010a
        /*01ae*/ 	.byte	0x0c
	.zero		1


	//   ....[20]....
        /*01b0*/ 	.word	0x000026b0
        /*01b4*/ 	.word	0x000000ff
        /*01b8*/ 	.word	0x00000000
        /*01bc*/ 	.short	0x0101
        /*01be*/ 	.byte	0x08
	.zero		1


	//   ....[21]....
        /*01c0*/ 	.word	0x00002d20
        /*01c4*/ 	.word	0x000000ff
        /*01c8*/ 	.word	0x00000000
        /*01cc*/ 	.short	0x0101
        /*01ce*/ 	.byte	0x06
	.zero		1


	//   ....[22]....
        /*01d0*/ 	.word	0x000086d0
        /*01d4*/ 	.word	0x00000013
        /*01d8*/ 	.word	0x00000038
        /*01dc*/ 	.short	0x010a
        /*01de*/ 	.byte	0x3f
	.zero		1


	//   ....[23]....
        /*01e0*/ 	.word	0x00008a90
        /*01e4*/ 	.word	0x00000008
        /*01e8*/ 	.word	0x00000088
        /*01ec*/ 	.short	0x0101
        /*01ee*/ 	.byte	0x3f
	.zero		1


	//   ....[24]....
        /*01f0*/ 	.word	0x00009180
        /*01f4*/ 	.word	0x00000006
        /*01f8*/ 	.word	0x00000000
        /*01fc*/ 	.short	0x010a
        /*01fe*/ 	.byte	0x3f
	.zero		1


	//   ....[25]....
        /*0200*/ 	.word	0x00009200
        /*0204*/ 	.word	0x00000007
        /*0208*/ 	.word	0x00000000
        /*020c*/ 	.short	0x010a
        /*020e*/ 	.byte	0x3f
	.zero		1


	//   ....[26]....
        /*0210*/ 	.word	0x00009290
        /*0214*/ 	.word	0x00000006
        /*0218*/ 	.word	0x00000000
        /*021c*/ 	.short	0x010a
        /*021e*/ 	.byte	0x3f
	.zero		1


	//   ....[27]....
        /*0220*/ 	.word	0x00009320
        /*0224*/ 	.word	0x00000009
        /*0228*/ 	.word	0x00000000
        /*022c*/ 	.short	0x010a
        /*022e*/ 	.byte	0x3f
	.zero		1


	//   ....[28]....
        /*0230*/ 	.word	0x000093b0
        /*0234*/ 	.word	0x0000000a
        /*0238*/ 	.word	0x00000000
        /*023c*/ 	.short	0x010a
        /*023e*/ 	.byte	0x3f
	.zero		1


	//   ....[29]....
        /*0240*/ 	.word	0x00009440
        /*0244*/ 	.word	0x0000000b
        /*0248*/ 	.word	0x00000000
        /*024c*/ 	.short	0x010a
        /*024e*/ 	.byte	0x3f
	.zero		1


	//   ....[30]....
        /*0250*/ 	.word	0x000094d0
        /*0254*/ 	.word	0x00000003
        /*0258*/ 	.word	0x00000000
        /*025c*/ 	.short	0x010a
        /*025e*/ 	.byte	0x3f
	.zero		1


	//   ....[31]....
        /*0260*/ 	.word	0x00009540
        /*0264*/ 	.word	0x0000000b
        /*0268*/ 	.word	0x00000000
        /*026c*/ 	.short	0x010a
        /*026e*/ 	.byte	0x3f
	.zero		1


	//   ....[32]....
        /*0270*/ 	.word	0x000095a0
        /*0274*/ 	.word	0x0000008c
        /*0278*/ 	.word	0x00000000
        /*027c*/ 	.short	0x010a
        /*027e*/ 	.byte	0x3f
	.zero		1


	//   ....[33]....
        /*0280*/ 	.word	0x00009670
        /*0284*/ 	.word	0x00000013
        /*0288*/ 	.word	0x00000038
        /*028c*/ 	.short	0x010a
        /*028e*/ 	.byte	0x3f
	.zero		1


	//   ....[34]....
        /*0290*/ 	.word	0x00009750
        /*0294*/ 	.word	0x00000006
        /*0298*/ 	.word	0x00000000
        /*029c*/ 	.short	0x010a
        /*029e*/ 	.byte	0x3f
	.zero		1


	//   ....[35]....
        /*02a0*/ 	.word	0x000097a0
        /*02a4*/ 	.word	0x00000007
        /*02a8*/ 	.word	0x00000000
        /*02ac*/ 	.short	0x010a
        /*02ae*/ 	.byte	0x3f
	.zero		1


	//   ....[36]....
        /*02b0*/ 	.word	0x000097f0
        /*02b4*/ 	.word	0x00000006
        /*02b8*/ 	.word	0x00000000
        /*02bc*/ 	.short	0x010a
        /*02be*/ 	.byte	0x3f
	.zero		1


	//   ....[37]....
        /*02c0*/ 	.word	0x00009840
        /*02c4*/ 	.word	0x00000009
        /*02c8*/ 	.word	0x00000000
        /*02cc*/ 	.short	0x010a
        /*02ce*/ 	.byte	0x3f
	.zero		1


	//   ....[38]....
        /*02d0*/ 	.word	0x00009890
        /*02d4*/ 	.word	0x0000000a
        /*02d8*/ 	.word	0x00000000
        /*02dc*/ 	.short	0x010a
        /*02de*/ 	.byte	0x3f
	.zero		1


	//   ....[39]....
        /*02e0*/ 	.word	0x000098e0
        /*02e4*/ 	.word	0x0000000b
        /*02e8*/ 	.word	0x00000000
        /*02ec*/ 	.short	0x010a
        /*02ee*/ 	.byte	0x3f
	.zero		1


	//----- nvinfo : EIATTR_NUM_MBARRIERS
	.align		4
.L_28:
        /*02f0*/ 	.byte	0x03, 0x38
        /*02f2*/ 	.short	0x0010


	//----- nvinfo : EIATTR_EXIT_INSTR_OFFSETS
	.align		4
        /*02f4*/ 	.byte	0x04, 0x1c
        /*02f6*/ 	.short	(.L_30 - .L_29)


	//   ....[0]....
.L_29:
        /*02f8*/ 	.word	0x00000630


	//   ....[1]....
        /*02fc*/ 	.word	0x00000ef0


	//   ....[2]....
        /*0300*/ 	.word	0x00007d40


	//   ....[3]....
        /*0304*/ 	.word	0x00008370


	//   ....[4]....
        /*0308*/ 	.word	0x00009520


	//----- nvinfo : EIATTR_MAX_THREADS
	.align		4
.L_30:
        /*030c*/ 	.byte	0x04, 0x05
        /*030e*/ 	.short	(.L_32 - .L_31)
.L_31:
        /*0310*/ 	.word	0x00000180
        /*0314*/ 	.word	0x00000001
        /*0318*/ 	.word	0x00000001


	//----- nvinfo : EIATTR_CRS_STACK_SIZE
	.align		4
.L_32:
        /*031c*/ 	.byte	0x04, 0x1e
        /*031e*/ 	.short	(.L_34 - .L_33)
.L_33:
        /*0320*/ 	.word	0x00000000


	//----- nvinfo : EIATTR_CBANK_PARAM_SIZE
	.align		4
.L_34:
        /*0324*/ 	.byte	0x03, 0x19
        /*0326*/ 	.short	0x0470


	//----- nvinfo : EIATTR_PARAM_CBANK
	.align		4
        /*0328*/ 	.byte	0x04, 0x0a
        /*032a*/ 	.short	(.L_36 - .L_35)
	.align		4
.L_35:
        /*032c*/ 	.word	index@(.nv.constant0._ZN7cutlass13device_kernelINS_4gemm6kernel13GemmUniversalIN4cute5tupleIJiiiiEEENS1_10collective13CollectiveMmaINS1_37MainloopSm90TmaGmmaWarpSpecializedFP8ILi7ENS5_IJNS4_1CILi1EEESB_SB_EEENS1_35KernelTmaWarpSpecializedCooperativeEEENS5_IJNSA_ILi128EEESF_SF_EEENS_12float_e5m2_tENS5_IJlSB_lEEESH_SI_NS4_8TiledMMAINS4_8MMA_AtomIJNS4_4SM904GMMA31MMA_64x128x32_F32E5M2E5M2_SS_TNILNSM_7ScaleInE1ELSO_1EEEEEENS4_6LayoutINS5_IJNSA_ILi2EEESB_SB_EEENS5_IJSB_NSA_ILi0EEESU_EEEEENS5_IJNS4_10UnderscoreESX_SX_EEEEENS4_13SM90_TMA_LOADENS4_14ComposedLayoutINS4_7SwizzleILi3ELi4ELi3EEENS4_18smem_ptr_flag_bitsILi8EEENSR_INS5_IJNSA_ILi8EEESF_EEENS5_IJSF_SB_EEEEEEEvNS4_8identityES10_S1A_vS1B_EENS_8epilogue10collective6detail29Sm90TmaWarpSpecializedAdapterINS1E_15DefaultEpilogueISH_SI_SI_NS1D_6thread17LinearCombinationISH_Li1EffLNS1I_9ScaleType4KindE0ELNS_15FloatRoundStyleE2ESH_EENS1_15EpilogueDefaultEEEEEvvEEEEvNT_6ParamsE)
        /*0330*/ 	.short	0x0210
        /*0332*/ 	.short	0x0470


	//----- nvinfo : EIATTR_SW_WAR
	.align		4
.L_36:
        /*0334*/ 	.byte	0x04, 0x36
        /*0336*/ 	.short	(.L_38 - .L_37)
.L_37:
        /*0338*/ 	.word	0x00000008
.L_38:


//--------------------- .nv.callgraph             --------------------------
	.section	.nv.callgraph,"",@"SHT_CUDA_CALLGRAPH"
	.align	4
	.sectionentsize	8
	.align		4
        /*0000*/ 	.word	0x00000000
	.align		4
        /*0004*/ 	.word	0xffffffff
	.align		4
        /*0008*/ 	.word	0x00000000
	.align		4
        /*000c*/ 	.word	0xfffffffe
	.align		4
        /*0010*/ 	.word	0x00000000
	.align		4
        /*0014*/ 	.word	0xfffffffd
	.align		4
        /*0018*/ 	.word	0x00000000
	.align		4
        /*001c*/ 	.word	0xfffffffc


//--------------------- .nv.constant4             --------------------------
	.section	.nv.constant4,"a",@progbits
	.align	8
	.align		8
.nv.constant4:
        /*0000*/ 	.dword	_ZN40_INTERNAL_29ff9394_4_k_cu_0bef7778_214874cuda3std3__45__cpo5beginE
	.align		8
        /*0008*/ 	.dword	_ZN40_INTERNAL_29ff9394_4_k_cu_0bef7778_214874cuda3std3__45__cpo3endE
	.align		8
        /*0010*/ 	.dword	_ZN40_INTERNAL_29ff9394_4_k_cu_0bef7778_214874cuda3std3__45__cpo6cbeginE
	.align		8
        /*0018*/ 	.dword	_ZN40_INTERNAL_29ff9394_4_k_cu_0bef7778_214874cuda3std3__45__cpo4cendE
	.align		8
        /*0020*/ 	.dword	_ZN40_INTERNAL_29ff9394_4_k_cu_0bef7778_214874cuda3std3__442_GLOBAL__N__29ff9394_4_k_cu_0bef7778_214876ignoreE
	.align		8
        /*0028*/ 	.dword	_ZN40_INTERNAL_29ff9394_4_k_cu_0bef7778_214874cuda3std3__419piecewise_constructE
	.align		8
        /*0030*/ 	.dword	_ZN40_INTERNAL_29ff9394_4_k_cu_0bef7778_214874cuda3std3__48in_placeE
	.align		8
        /*0038*/ 	.dword	_ZN40_INTERNAL_29ff9394_4_k_cu_0bef7778_214874cuda3std6ranges3__45__cpo4swapE
	.align		8
        /*0040*/ 	.dword	_ZN40_INTERNAL_29ff9394_4_k_cu_0bef7778_214874cuda3std6ranges3__45__cpo9iter_moveE
	.align		8
        /*0048*/ 	.dword	_ZN40_INTERNAL_29ff9394_4_k_cu_0bef7778_214874cute7productE
	.align		8
        /*0050*/ 	.dword	_ZN40_INTERNAL_29ff9394_4_k_cu_0bef7778_214874cute1_E


//--------------------- .text._ZN7cutlass13device_kernelINS_4gemm6kernel13GemmUniversalIN4cute5tupleIJiiiiEEENS1_10collective13CollectiveMmaINS1_37MainloopSm90TmaGmmaWarpSpecializedFP8ILi7ENS5_IJNS4_1CILi1EEESB_SB_EEENS1_35KernelTmaWarpSpecializedCooperativeEEENS5_IJNSA_ILi128EEESF_SF_EEENS_12float_e5m2_tENS5_IJlSB_lEEESH_SI_NS4_8TiledMMAINS4_8MMA_AtomIJNS4_4SM904GMMA31MMA_64x128x32_F32E5M2E5M2_SS_TNILNSM_7ScaleInE1ELSO_1EEEEEENS4_6LayoutINS5_IJNSA_ILi2EEESB_SB_EEENS5_IJSB_NSA_ILi0EEESU_EEEEENS5_IJNS4_10UnderscoreESX_SX_EEEEENS4_13SM90_TMA_LOADENS4_14ComposedLayoutINS4_7SwizzleILi3ELi4ELi3EEENS4_18smem_ptr_flag_bitsILi8EEENSR_INS5_IJNSA_ILi8EEESF_EEENS5_IJSF_SB_EEEEEEEvNS4_8identityES10_S1A_vS1B_EENS_8epilogue10collective6detail29Sm90TmaWarpSpecializedAdapterINS1E_15DefaultEpilogueISH_SI_SI_NS1D_6thread17LinearCombinationISH_Li1EffLNS1I_9ScaleType4KindE0ELNS_15FloatRoundStyleE2ESH_EENS1_15EpilogueDefaultEEEEEvvEEEEvNT_6ParamsE --------------------------
	.section	.text._ZN7cutlass13device_kernelINS_4gemm6kernel13GemmUniversalIN4cute5tupleIJiiiiEEENS1_10collective13CollectiveMmaINS1_37MainloopSm90TmaGmmaWarpSpecializedFP8ILi7ENS5_IJNS4_1CILi1EEESB_SB_EEENS1_35KernelTmaWarpSpecializedCooperativeEEENS5_IJNSA_ILi128EEESF_SF_EEENS_12float_e5m2_tENS5_IJlSB_lEEESH_SI_NS4_8TiledMMAINS4_8MMA_AtomIJNS4_4SM904GMMA31MMA_64x128x32_F32E5M2E5M2_SS_TNILNSM_7ScaleInE1ELSO_1EEEEEENS4_6LayoutINS5_IJNSA_ILi2EEESB_SB_EEENS5_IJSB_NSA_ILi0EEESU_EEEEENS5_IJNS4_10UnderscoreESX_SX_EEEEENS4_13SM90_TMA_LOADENS4_14ComposedLayoutINS4_7SwizzleILi3ELi4ELi3EEENS4_18smem_ptr_flag_bitsILi8EEENSR_INS5_IJNSA_ILi8EEESF_EEENS5_IJSF_SB_EEEEEEEvNS4_8identityES10_S1A_vS1B_EENS_8epilogue10collective6detail29Sm90TmaWarpSpecializedAdapterINS1E_15DefaultEpilogueISH_SI_SI_NS1D_6thread17LinearCombinationISH_Li1EffLNS1I_9ScaleType4KindE0ELNS_15FloatRoundStyleE2ESH_EENS1_15EpilogueDefaultEEEEEvvEEEEvNT_6ParamsE,"ax",@progbits
	.align	128
.text._ZN7cutlass13device_kernelINS_4gemm6kernel13GemmUniversalIN4cute5tupleIJiiiiEEENS1_10collective13CollectiveMmaINS1_37MainloopSm90TmaGmmaWarpSpecializedFP8ILi7ENS5_IJNS4_1CILi1EEESB_SB_EEENS1_35KernelTmaWarpSpecializedCooperativeEEENS5_IJNSA_ILi128EEESF_SF_EEENS_12float_e5m2_tENS5_IJlSB_lEEESH_SI_NS4_8TiledMMAINS4_8MMA_AtomIJNS4_4SM904GMMA31MMA_64x128x32_F32E5M2E5M2_SS_TNILNSM_7ScaleInE1ELSO_1EEEEEENS4_6LayoutINS5_IJNSA_ILi2EEESB_SB_EEENS5_IJSB_NSA_ILi0EEESU_EEEEENS5_IJNS4_10UnderscoreESX_SX_EEEEENS4_13SM90_TMA_LOADENS4_14ComposedLayoutINS4_7SwizzleILi3ELi4ELi3EEENS4_18smem_ptr_flag_bitsILi8EEENSR_INS5_IJNSA_ILi8EEESF_EEENS5_IJSF_SB_EEEEEEEvNS4_8identityES10_S1A_vS1B_EENS_8epilogue10collective6detail29Sm90TmaWarpSpecializedAdapterINS1E_15DefaultEpilogueISH_SI_SI_NS1D_6thread17LinearCombinationISH_Li1EffLNS1I_9ScaleType4KindE0ELNS_15FloatRoundStyleE2ESH_EENS1_15EpilogueDefaultEEEEEvvEEEEvNT_6ParamsE:
        .type           _ZN7cutlass13device_kernelINS_4gemm6kernel13GemmUniversalIN4cute5tupleIJiiiiEEENS1_10collective13CollectiveMmaINS1_37MainloopSm90TmaGmmaWarpSpecializedFP8ILi7ENS5_IJNS4_1CILi1EEESB_SB_EEENS1_35KernelTmaWarpSpecializedCooperativeEEENS5_IJNSA_ILi128EEESF_SF_EEENS_12float_e5m2_tENS5_IJlSB_lEEESH_SI_NS4_8TiledMMAINS4_8MMA_AtomIJNS4_4SM904GMMA31MMA_64x128x32_F32E5M2E5M2_SS_TNILNSM_7ScaleInE1ELSO_1EEEEEENS4_6LayoutINS5_IJNSA_ILi2EEESB_SB_EEENS5_IJSB_NSA_ILi0EEESU_EEEEENS5_IJNS4_10UnderscoreESX_SX_EEEEENS4_13SM90_TMA_LOADENS4_14ComposedLayoutINS4_7SwizzleILi3ELi4ELi3EEENS4_18smem_ptr_flag_bitsILi8EEENSR_INS5_IJNSA_ILi8EEESF_EEENS5_IJSF_SB_EEEEEEEvNS4_8identityES10_S1A_vS1B_EENS_8epilogue10collective6detail29Sm90TmaWarpSpecializedAdapterINS1E_15DefaultEpilogueISH_SI_SI_NS1D_6thread17LinearCombinationISH_Li1EffLNS1I_9ScaleType4KindE0ELNS_15FloatRoundStyleE2ESH_EENS1_15EpilogueDefaultEEEEEvvEEEEvNT_6ParamsE,@function
        .size           _ZN7cutlass13device_kernelINS_4gemm6kernel13GemmUniversalIN4cute5tupleIJiiiiEEENS1_10collective13CollectiveMmaINS1_37MainloopSm90TmaGmmaWarpSpecializedFP8ILi7ENS5_IJNS4_1CILi1EEESB_SB_EEENS1_35KernelTmaWarpSpecializedCooperativeEEENS5_IJNSA_ILi128EEESF_SF_EEENS_12float_e5m2_tENS5_IJlSB_lEEESH_SI_NS4_8TiledMMAINS4_8MMA_AtomIJNS4_4SM904GMMA31MMA_64x128x32_F32E5M2E5M2_SS_TNILNSM_7ScaleInE1ELSO_1EEEEEENS4_6LayoutINS5_IJNSA_ILi2EEESB_SB_EEENS5_IJSB_NSA_ILi0EEESU_EEEEENS5_IJNS4_10UnderscoreESX_SX_EEEEENS4_13SM90_TMA_LOADENS4_14ComposedLayoutINS4_7SwizzleILi3ELi4ELi3EEENS4_18smem_ptr_flag_bitsILi8EEENSR_INS5_IJNSA_ILi8EEESF_EEENS5_IJSF_SB_EEEEEEEvNS4_8identityES10_S1A_vS1B_EENS_8epilogue10collective6detail29Sm90TmaWarpSpecializedAdapterINS1E_15DefaultEpilogueISH_SI_SI_NS1D_6thread17LinearCombinationISH_Li1EffLNS1I_9ScaleType4KindE0ELNS_15FloatRoundStyleE2ESH_EENS1_15EpilogueDefaultEEEEEvvEEEEvNT_6ParamsE,(.L_x_207 - _ZN7cutlass13device_kernelINS_4gemm6kernel13GemmUniversalIN4cute5tupleIJiiiiEEENS1_10collective13CollectiveMmaINS1_37MainloopSm90TmaGmmaWarpSpecializedFP8ILi7ENS5_IJNS4_1CILi1EEESB_SB_EEENS1_35KernelTmaWarpSpecializedCooperativeEEENS5_IJNSA_ILi128EEESF_SF_EEENS_12float_e5m2_tENS5_IJlSB_lEEESH_SI_NS4_8TiledMMAINS4_8MMA_AtomIJNS4_4SM904GMMA31MMA_64x128x32_F32E5M2E5M2_SS_TNILNSM_7ScaleInE1ELSO_1EEEEEENS4_6LayoutINS5_IJNSA_ILi2EEESB_SB_EEENS5_IJSB_NSA_ILi0EEESU_EEEEENS5_IJNS4_10UnderscoreESX_SX_EEEEENS4_13SM90_TMA_LOADENS4_14ComposedLayoutINS4_7SwizzleILi3ELi4ELi3EEENS4_18smem_ptr_flag_bitsILi8EEENSR_INS5_IJNSA_ILi8EEESF_EEENS5_IJSF_SB_EEEEEEEvNS4_8identityES10_S1A_vS1B_EENS_8epilogue10collective6detail29Sm90TmaWarpSpecializedAdapterINS1E_15DefaultEpilogueISH_SI_SI_NS1D_6thread17LinearCombinationISH_Li1EffLNS1I_9ScaleType4KindE0ELNS_15FloatRoundStyleE2ESH_EENS1_15EpilogueDefaultEEEEEvvEEEEvNT_6ParamsE)
        .other          _ZN7cutlass13device_kernelINS_4gemm6kernel13GemmUniversalIN4cute5tupleIJiiiiEEENS1_10collective13CollectiveMmaINS1_37MainloopSm90TmaGmmaWarpSpecializedFP8ILi7ENS5_IJNS4_1CILi1EEESB_SB_EEENS1_35KernelTmaWarpSpecializedCooperativeEEENS5_IJNSA_ILi128EEESF_SF_EEENS_12float_e5m2_tENS5_IJlSB_lEEESH_SI_NS4_8TiledMMAINS4_8MMA_AtomIJNS4_4SM904GMMA31MMA_64x128x32_F32E5M2E5M2_SS_TNILNSM_7ScaleInE1ELSO_1EEEEEENS4_6LayoutINS5_IJNSA_ILi2EEESB_SB_EEENS5_IJSB_NSA_ILi0EEESU_EEEEENS5_IJNS4_10UnderscoreESX_SX_EEEEENS4_13SM90_TMA_LOADENS4_14ComposedLayoutINS4_7SwizzleILi3ELi4ELi3EEENS4_18smem_ptr_flag_bitsILi8EEENSR_INS5_IJNSA_ILi8EEESF_EEENS5_IJSF_SB_EEEEEEEvNS4_8identityES10_S1A_vS1B_EENS_8epilogue10collective6detail29Sm90TmaWarpSpecializedAdapterINS1E_15DefaultEpilogueISH_SI_SI_NS1D_6thread17LinearCombinationISH_Li1EffLNS1I_9ScaleType4KindE0ELNS_15FloatRoundStyleE2ESH_EENS1_15EpilogueDefaultEEEEEvvEEEEvNT_6ParamsE,@"STO_CUDA_ENTRY STV_DEFAULT"
_ZN7cutlass13device_kernelINS_4gemm6kernel13GemmUniversalIN4cute5tupleIJiiiiEEENS1_10collective13CollectiveMmaINS1_37MainloopSm90TmaGmmaWarpSpecializedFP8ILi7ENS5_IJNS4_1CILi1EEESB_SB_EEENS1_35KernelTmaWarpSpecializedCooperativeEEENS5_IJNSA_ILi128EEESF_SF_EEENS_12float_e5m2_tENS5_IJlSB_lEEESH_SI_NS4_8TiledMMAINS4_8MMA_AtomIJNS4_4SM904GMMA31MMA_64x128x32_F32E5M2E5M2_SS_TNILNSM_7ScaleInE1ELSO_1EEEEEENS4_6LayoutINS5_IJNSA_ILi2EEESB_SB_EEENS5_IJSB_NSA_ILi0EEESU_EEEEENS5_IJNS4_10UnderscoreESX_SX_EEEEENS4_13SM90_TMA_LOADENS4_14ComposedLayoutINS4_7SwizzleILi3ELi4ELi3EEENS4_18smem_ptr_flag_bitsILi8EEENSR_INS5_IJNSA_ILi8EEESF_EEENS5_IJSF_SB_EEEEEEEvNS4_8identityES10_S1A_vS1B_EENS_8epilogue10collective6detail29Sm90TmaWarpSpecializedAdapterINS1E_15DefaultEpilogueISH_SI_SI_NS1D_6thread17LinearCombinationISH_Li1EffLNS1I_9ScaleType4KindE0ELNS_15FloatRoundStyleE2ESH_EENS1_15EpilogueDefaultEEEEEvvEEEEvNT_6ParamsE:
[----:B------:R-:W-:Y:S01]  /*0000*/  LDC R1, c[0x0][0x28] ;  /* 0x00000a00ff017b82 */ /* 0x000fe20000000800 */
[----:B------:R-:W0:Y:S01]  /*0010*/  S2R R0, SR_TID.X ;  /* 0x0000000000007919 */ /* 0x000e220000002100 */
[----:B------:R-:W-:Y:S01]  /*0020*/  ELECT P0, URZ, PT ;  /* 0x00000000003f782f */ /* 0x000fe20003800000 */
[----:B------:R-:W-:Y:S01]  /*0030*/  BSSY B0, `(.L_x_0) ;  /* 0x000000f000007945 */ /* 0x000fe20003800000 */
[--C-:B0-----:R-:W-:Y:S02]  /*0040*/  SHF.R.U32.HI R2, RZ, 0x5, R0.reuse ;  /* 0x00000005ff027819 */ /* 0x101fe40000011600 */
[----:B------:R-:W-:-:S03]  /*0050*/  SHF.R.U32.HI R3, RZ, 0x7, R0 ;  /* 0x00000007ff037819 */ /* 0x000fc60000011600 */
[----:B------:R-:W0:Y:S04]  /*0060*/  SHFL.IDX PT, R5, R2, RZ, 0x1f ;  /* 0x00001fff02057589 */ /* 0x000e2800000e0000 */
[----:B------:R1:W2:Y:S01]  /*0070*/  SHFL.IDX PT, R6, R3, RZ, 0x1f ;  /* 0x00001fff03067589 */ /* 0x0002a200000e0000 */
[----:B0-----:R-:W-:-:S13]  /*0080*/  ISETP.NE.OR P0, PT, R5, RZ, !P0 ;  /* 0x000000ff0500720c */ /* 0x001fda0004705670 */
[----:B-12---:R-:W-:Y:S05]  /*0090*/  @P0 BRA `(.L_x_1) ;  /* 0x0000000000200947 */ /* 0x006fea0003800000 */
[----:B------:R-:W-:Y:S02]  /*00a0*/  ULDC.64 UR4, c[0x0][0x198] ;  /* 0x0000660000047ab9 */ /* 0x000fe40000000a00 */
[----:B------:R-:W-:Y:S02]  /*00b0*/  UIADD3 UR6, UP0, UR4, 0xf0, URZ ;  /* 0x000000f004067890 */ /* 0x000fe4000ff1e03f */
[----:B------:R-:W-:Y:S02]  /*00c0*/  UIADD3 UR4, UP1, UR4, 0x1f0, URZ ;  /* 0x000001f004047890 */ /* 0x000fe4000ff3e03f */
[----:B------:R-:W-:Y:S02]  /*00d0*/  UIADD3.X UR7, URZ, UR5, URZ, UP0, !UPT ;  /* 0x000000053f077290 */ /* 0x000fe400087fe43f */
[----:B------:R-:W-:-:S07]  /*00e0*/  UIADD3.X UR5, URZ, UR5, URZ, UP1, !UPT ;  /* 0x000000053f057290 */ /* 0x000fce0008ffe43f */
[----:B------:R0:W-:Y:S02]  /*00f0*/  UTMACCTL.PF [UR6] ;  /* 0x00000000060079b9 */ /* 0x0001e40008040000 */
[----:B------:R0:W-:Y:S02]  /*0100*/  UTMACCTL.PF [UR4] ;  /* 0x00000000040079b9 */ /* 0x0001e40008040000 */
[----:B0-----:R-:W-:Y:S01]  /*0110*/  NOP ;  /* 0x0000000000007918 */ /* 0x001fe20000000000 */
.L_x_1:
[----:B------:R-:W-:Y:S05]  /*0120*/  BSYNC B0 ;  /* 0x0000000000007941 */ /* 0x000fea0003800000 */
.L_x_0:
[----:B------:R-:W0:Y:S02]  /*0130*/  SHFL.IDX PT, R3, R2, RZ, 0x1f ;  /* 0x00001fff02037589 */ /* 0x000e2400000e0000 */
[----:B0-----:R-:W-:-:S13]  /*0140*/  ISETP.NE.AND P0, PT, R3, RZ, PT ;  /* 0x000000ff0300720c */ /* 0x001fda0003f05270 */
[----:B------:R-:W-:Y:S05]  /*0150*/  @P0 BRA `(.L_x_2) ;  /* 0x0000000000700947 */ /* 0x000fea0003800000 */
[----:B------:R-:W0:Y:S01]  /*0160*/  S2UR UR8, SR_CgaCtaId ;  /* 0x00000000000879c3 */ /* 0x000e220000008800 */
[----:B------:R-:W-:Y:S01]  /*0170*/  UMOV UR4, 0x400 ;  /* 0x0000040000047882 */ /* 0x000fe20000000000 */
[----:B------:R-:W-:Y:S01]  /*0180*/  UMOV UR5, 0x1 ;  /* 0x0000000100057882 */ /* 0x000fe20000000000 */
[----:B------:R-:W-:Y:S01]  /*0190*/  UMOV UR6, 0x100 ;  /* 0x0000010000067882 */ /* 0x000fe20000000000 */
[----:B------:R-:W-:Y:S01]  /*01a0*/  ELECT P0, URZ, PT ;  /* 0x00000000003f782f */ /* 0x000fe20003800000 */
[----:B------:R-:W-:-:S04]  /*01b0*/  UIADD3 UR6, -UR6, 0x100000, URZ ;  /* 0x0010000006067890 */ /* 0x000fc8000fffe13f */
[----:B------:R-:W-:Y:S02]  /*01c0*/  USHF.L.U32 UR7, UR6, 0xb, URZ ;  /* 0x0000000b06077899 */ /* 0x000fe4000800063f */
[----:B------:R-:W-:Y:S02]  /*01d0*/  USHF.L.U32 UR6, UR6, 0x1, URZ ;  /* 0x0000000106067899 */ /* 0x000fe4000800063f */
[----:B0-----:R-:W-:Y:S02]  /*01e0*/  ULEA UR8, UR8, UR4, 0x18 ;  /* 0x0000000408087291 */ /* 0x001fe4000f8ec03f */
[----:B------:R-:W-:-:S04]  /*01f0*/  UIADD3 UR4, -UR5, 0x100000, URZ ;  /* 0x0010000005047890 */ /* 0x000fc8000fffe13f */
[----:B------:R-:W-:Y:S02]  /*0200*/  USHF.L.U32 UR5, UR4, 0xb, URZ ;  /* 0x0000000b04057899 */ /* 0x000fe4000800063f */
[----:B------:R-:W-:Y:S01]  /*0210*/  USHF.L.U32 UR4, UR4, 0x1, URZ ;  /* 0x0000000104047899 */ /* 0x000fe2000800063f */
[----:B------:R-:W0:Y:S11]  /*0220*/  FENCE.VIEW.ASYNC.S ;  /* 0x00000000000073c6 */ /* 0x000e360000000000 */
[----:B0-----:R0:W1:Y:S01]  /*0230*/  SYNCS.EXCH.64 URZ, [UR8], UR4 ;  /* 0x00000004083f75b2 */ /* 0x0010620008000100 */
[----:B------:R0:W2:Y:S01]  /*0240*/  SYNCS.EXCH.64 URZ, [UR8+0x38], UR6 ;  /* 0x00003806083f75b2 */ /* 0x0000a20008000100 */
[----:B------:R0:W3:Y:S01]  /*0250*/  SYNCS.EXCH.64 URZ, [UR8+0x8], UR4 ;  /* 0x00000804083f75b2 */ /* 0x0000e20008000100 */
[----:B------:R0:W4:Y:S01]  /*0260*/  SYNCS.EXCH.64 URZ, [UR8+0x40], UR6 ;  /* 0x00004006083f75b2 */ /* 0x0001220008000100 */
[----:B------:R0:W0:Y:S01]  /*0270*/  SYNCS.EXCH.64 URZ, [UR8+0x10], UR4 ;  /* 0x00001004083f75b2 */ /* 0x0000220008000100 */
        /* <DEDUP_REMOVED lines=9> */
[----:B------:R-:W-:Y:S01]  /*0310*/  NOP ;  /* 0x0000000000007918 */ /* 0x000fe20000000000 */
.L_x_2:
[----:B------:R-:W5:Y:S01]  /*0320*/  SHFL.IDX PT, R2, R2, RZ, 0x1f ;  /* 0x00001fff02027589 */ /* 0x000f6200000e0000 */
[----:B------:R-:W1:Y:S01]  /*0330*/  LDC R3, c[0x0][0x65c] ;  /* 0x00019700ff037b82 */ /* 0x000e620000000800 */
[----:B------:R-:W-:Y:S02]  /*0340*/  ELECT P0, URZ, PT ;  /* 0x00000000003f782f */ /* 0x000fe40003800000 */
[----:B------:R-:W-:Y:S01]  /*0350*/  SHF.R.S32.HI R4, RZ, 0x1f, R5 ;  /* 0x0000001fff047819 */ /* 0x000fe20000011405 */
[----:B------:R-:W2:Y:S01]  /*0360*/  S2R R10, SR_CTAID.Y ;  /* 0x00000000000a7919 */ /* 0x000ea20000002600 */
[----:B0-----:R-:W-:Y:S01]  /*0370*/  UMOV UR4, 0x20 ;  /* 0x0000002000047882 */ /* 0x001fe20000000000 */
[C---:B------:R-:W-:Y:S01]  /*0380*/  ISETP.NE.AND P3, PT, R6.reuse, RZ, PT ;  /* 0x000000ff0600720c */ /* 0x040fe20003f65270 */
[----:B------:R-:W-:Y:S01]  /*0390*/  VIADD R11, R6, 0xffffffff ;  /* 0xffffffff060b7836 */ /* 0x000fe20000000000 */
[----:B------:R-:W0:Y:S01]  /*03a0*/  S2R R8, SR_CTAID.X ;  /* 0x0000000000087919 */ /* 0x000e220000002500 */
[----:B------:R-:W-:Y:S01]  /*03b0*/  LEA.HI R4, R4, R5, RZ, 0x2 ;  /* 0x0000000504047211 */ /* 0x000fe200078f10ff */
[----:B------:R-:W-:Y:S01]  /*03c0*/  NOP ;  /* 0x0000000000007918 */ /* 0x000fe20000000000 */
[----:B------:R-:W-:Y:S01]  /*03d0*/  NOP ;  /* 0x0000000000007918 */ /* 0x000fe20000000000 */
[----:B------:R-:W-:-:S02]  /*03e0*/  ISETP.GE.U32.AND P1, PT, R11, 0x2, PT ;  /* 0x000000020b00780c */ /* 0x000fc40003f26070 */
[----:B------:R-:W-:-:S05]  /*03f0*/  LOP3.LUT R4, R4, 0xfffffffc, RZ, 0xc0, !PT ;  /* 0xfffffffc04047812 */ /* 0x000fca00078ec0ff */
[----:B------:R-:W-:Y:S01]  /*0400*/  IMAD.IADD R5, R5, 0x1, -R4 ;  /* 0x0000000105057824 */ /* 0x000fe200078e0a04 */
[----:B-----5:R-:W-:Y:S02]  /*0410*/  ISETP.NE.OR P0, PT, R2, RZ, !P0 ;  /* 0x000000ff0200720c */ /* 0x020fe40004705670 */
[----:B-1----:R-:W-:-:S11]  /*0420*/  ISETP.NE.AND P2, PT, R3, 0x1, PT ;  /* 0x000000010300780c */ /* 0x002fd60003f45270 */
[----:B------:R-:W-:Y:S01]  /*0430*/  VOTEU.ALL UP0, P0 ;  /* 0x00000000003f7886 */ /* 0x000fe20000000000 */
[----:B------:R-:W-:Y:S01]  /*0440*/  VOTEU.ALL UP1, P0 ;  /* 0x00000000003f7886 */ /* 0x000fe20000020000 */
[----:B------:R-:W0:Y:S01]  /*0450*/  @P2 LDC R9, c[0x0][0x10] ;  /* 0x00000400ff092b82 */ /* 0x000e220000000800 */
[----:B--2---:R-:W-:Y:S02]  /*0460*/  @P2 IMAD.MOV.U32 R2, RZ, RZ, R10 ;  /* 0x000000ffff022224 */ /* 0x004fe400078e000a */
[----:B------:R-:W-:Y:S01]  /*0470*/  @!UP0 UMOV UR6, 0x400 ;  /* 0x0000040000068882 */ /* 0x000fe20000000000 */
[----:B------:R-:W-:-:S04]  /*0480*/  @!UP0 UIADD3 UR4, -UR4, 0x100000, URZ ;  /* 0x0010000004048890 */ /* 0x000fc8000fffe13f */
[----:B------:R-:W-:Y:S02]  /*0490*/  @!UP0 USHF.L.U32 UR5, UR4, 0xb, URZ ;  /* 0x0000000b04058899 */ /* 0x000fe4000800063f */
[----:B------:R-:W-:Y:S01]  /*04a0*/  @!UP0 USHF.L.U32 UR4, UR4, 0x1, URZ ;  /* 0x0000000104048899 */ /* 0x000fe2000800063f */
[----:B------:R-:W-:Y:S02]  /*04b0*/  @P2 IMAD.MOV.U32 R3, RZ, RZ, RZ ;  /* 0x000000ffff032224 */ /* 0x000fe400078e00ff */
[----:B------:R-:W-:Y:S01]  /*04c0*/  @P2 IMAD.MOV.U32 R13, RZ, RZ, RZ ;  /* 0x000000ffff0d2224 */ /* 0x000fe200078e00ff */
[----:B------:R-:W1:Y:S08]  /*04d0*/  @!UP0 S2UR UR7, SR_CgaCtaId ;  /* 0x00000000000789c3 */ /* 0x000e700000008800 */
[----:B------:R-:W2:Y:S01]  /*04e0*/  @!P2 LDC R7, c[0x0][0xc] ;  /* 0x00000300ff07ab82 */ /* 0x000ea20000000800 */
[----:B0-----:R-:W-:-:S04]  /*04f0*/  @P2 IMAD.WIDE.U32 R2, R8, R9, R2 ;  /* 0x0000000908022225 */ /* 0x001fc800078e0002 */
[----:B------:R-:W-:Y:S02]  /*0500*/  IMAD.MOV.U32 R9, RZ, RZ, RZ ;  /* 0x000000ffff097224 */ /* 0x000fe400078e00ff */
[----:B------:R-:W-:Y:S01]  /*0510*/  @P2 IMAD.IADD R3, R3, 0x1, R13 ;  /* 0x0000000103032824 */ /* 0x000fe200078e020d */
[----:B-1----:R-:W-:Y:S01]  /*0520*/  @!UP0 ULEA UR6, UR7, UR6, 0x18 ;  /* 0x0000000607068291 */ /* 0x002fe2000f8ec03f */
[----:B------:R-:W-:Y:S01]  /*0530*/  VOTEU.ALL UP0, P0 ;  /* 0x00000000003f7886 */ /* 0x000fe20000000000 */
[----:B------:R-:W-:-:S04]  /*0540*/  ISETP.NE.AND P0, PT, R5, 0x3, PT ;  /* 0x000000030500780c */ /* 0x000fc80003f05270 */
[----:B------:R-:W-:-:S04]  /*0550*/  ISETP.EQ.OR P0, PT, R5, RZ, !P0 ;  /* 0x000000ff0500720c */ /* 0x000fc80004702670 */
[----:B------:R-:W-:Y:S01]  /*0560*/  ISETP.EQ.AND P0, PT, R6, RZ, P0 ;  /* 0x000000ff0600720c */ /* 0x000fe20000702270 */
[----:B------:R-:W0:Y:S02]  /*0570*/  FENCE.VIEW.ASYNC.S ;  /* 0x00000000000073c6 */ /* 0x000e240000000000 */
[----:B0-----:R0:W3:Y:S01]  /*0580*/  @!UP0 SYNCS.EXCH.64 URZ, [UR6+0x80], UR4 ;  /* 0x00008004063f85b2 */ /* 0x0010e20008000100 */
[----:B--2---:R-:W-:Y:S01]  /*0590*/  @!P2 IMAD.WIDE.U32 R6, R7, R10, R8 ;  /* 0x0000000a0706a225 */ /* 0x004fe200078e0008 */
[----:B------:R-:W-:-:S03]  /*05a0*/  SEL R4, RZ, 0x1, !P0 ;  /* 0x00000001ff047807 */ /* 0x000fc60004000000 */
[----:B------:R-:W-:Y:S02]  /*05b0*/  @!P2 IMAD.MOV.U32 R2, RZ, RZ, R6 ;  /* 0x000000ffff02a224 */ /* 0x000fe400078e0006 */
[----:B------:R-:W-:Y:S01]  /*05c0*/  @!P2 IMAD.MOV.U32 R3, RZ, RZ, R7 ;  /* 0x000000ffff03a224 */ /* 0x000fe200078e0007 */
[----:B------:R-:W-:Y:S01]  /*05d0*/  SEL R4, R4, 0x2, P1 ;  /* 0x0000000204047807 */ /* 0x000fe20000800000 */
[----:B------:R0:W3:Y:S01]  /*05e0*/  @!UP1 SYNCS.EXCH.64 URZ, [UR6+0x88], UR4 ;  /* 0x00008804063f95b2 */ /* 0x0000e20008000100 */
[----:B------:R-:W-:Y:S01]  /*05f0*/  NOP ;  /* 0x0000000000007918 */ /* 0x000fe20000000000 */
[----:B---34-:R-:W-:Y:S06]  /*0600*/  BAR.SYNC.DEFER_BLOCKING 0x0 ;  /* 0x0000000000007b1d */ /* 0x018fec0000010000 */
[----:B------:R-:W-:Y:S05]  /*0610*/  @!P3 BRA `(.L_x_3) ;  /* 0x0000007400ccb947 */ /* 0x000fea0003800000 */
[----:B------:R-:W-:-:S13]  /*0620*/  ISETP.GT.U32.AND P0, PT, R11, 0x1, PT ;  /* 0x000000010b00780c */ /* 0x000fda0003f04070 */
[----:B0-----:R-:W-:Y:S05]  /*0630*/  @P0 EXIT ;  /* 0x000000000000094d */ /* 0x001fea0003800000 */
[----:B------:R-:W-:Y:S01]  /*0640*/  ULDC.64 UR4, c[0x0][0x650] ;  /* 0x0001940000047ab9 */ /* 0x000fe20000000a00 */
[----:B------:R-:W-:Y:S01]  /*0650*/  PRMT R12, RZ, 0x7610, R12 ;  /* 0x00007610ff0c7816 */ /* 0x000fe2000000000c */
[----:B------:R-:W-:Y:S01]  /*0660*/  IMAD.MOV.U32 R6, RZ, RZ, -0x1 ;  /* 0xffffffffff067424 */ /* 0x000fe200078e00ff */
[----:B------:R-:W-:Y:S01]  /*0670*/  ISETP.GE.U32.AND P0, PT, R2, UR4, PT ;  /* 0x0000000402007c0c */ /* 0x000fe2000bf06070 */
[----:B------:R-:W-:Y:S02]  /*0680*/  IMAD.MOV.U32 R7, RZ, RZ, -0x1 ;  /* 0xffffffffff077424 */ /* 0x000fe400078e00ff */
[----:B------:R-:W-:Y:S01]  /*0690*/  IMAD.MOV.U32 R5, RZ, RZ, -0x1 ;  /* 0xffffffffff057424 */ /* 0x000fe200078e00ff */
[----:B------:R-:W-:-:S13]  /*06a0*/  ISETP.GE.U32.AND.EX P0, PT, R3, UR5, PT, P0 ;  /* 0x0000000503007c0c */ /* 0x000fda000bf06100 */
[----:B------:R-:W-:Y:S05]  /*06b0*/  @P0 BRA `(.L_x_4) ;  /* 0x00000004005c0947 */ /* 0x000fea0003800000 */
[----:B------:R-:W0:Y:S01]  /*06c0*/  LDC.64 R16, c[0x0][0x628] ;  /* 0x00018a00ff107b82 */ /* 0x000e220000000a00 */
[----:B------:R-:W-:Y:S02]  /*06d0*/  IMAD.MOV.U32 R6, RZ, RZ, R2 ;  /* 0x000000ffff067224 */ /* 0x000fe400078e0002 */
[----:B------:R-:W-:-:S05]  /*06e0*/  IMAD.MOV.U32 R7, RZ, RZ, R3 ;  /* 0x000000ffff077224 */ /* 0x000fca00078e0003 */
[----:B------:R-:W1:Y:S08]  /*06f0*/  LDC R18, c[0x0][0x630] ;  /* 0x00018c00ff127b82 */ /* 0x000e700000000800 */
[----:B------:R-:W2:Y:S01]  /*0700*/  LDC.64 R20, c[0x0][0x620] ;  /* 0x00018800ff147b82 */ /* 0x000ea20000000a00 */
[----:B0-----:R-:W-:-:S04]  /*0710*/  ISETP.NE.U32.AND P0, PT, R16, RZ, PT ;  /* 0x000000ff1000720c */ /* 0x001fc80003f05070 */
[----:B------:R-:W-:-:S13]  /*0720*/  ISETP.NE.AND.EX P0, PT, R17, RZ, PT, P0 ;  /* 0x000000ff1100720c */ /* 0x000fda0003f05300 */
[----:B-12---:R-:W-:Y:S05]  /*0730*/  @!P0 BRA `(.L_x_5) ;  /* 0x0000000000288947 */ /* 0x006fea0003800000 */
[----:B------:R-:W0:Y:S02]  /*0740*/  LDC R5, c[0x0][0x634] ;  /* 0x00018d00ff057b82 */ /* 0x000e240000000800 */
[----:B0-----:R-:W-:-:S05]  /*0750*/  IADD3 R5, P0, R2, R5, RZ ;  /* 0x0000000502057210 */ /* 0x001fca0007f1e0ff */
[----:B------:R-:W-:-:S04]  /*0760*/  IMAD.X R11, RZ, RZ, R3, P0 ;  /* 0x000000ffff0b7224 */ /* 0x000fc800000e0603 */
[----:B------:R-:W-:-:S04]  /*0770*/  IMAD.WIDE.U32 R6, R11, R16, RZ ;  /* 0x000000100b067225 */ /* 0x000fc800078e00ff */
[----:B------:R-:W-:-:S04]  /*0780*/  IMAD.WIDE.U32 R12, P0, R5, R17, R6 ;  /* 0x00000011050c7225 */ /* 0x000fc80007800006 */
[----:B------:R-:W-:-:S04]  /*0790*/  IMAD.WIDE.U32 R6, R5, R16, RZ ;  /* 0x0000001005067225 */ /* 0x000fc800078e00ff */
[----:B------:R-:W-:Y:S01]  /*07a0*/  IMAD.X R15, RZ, RZ, RZ, P0 ;  /* 0x000000ffff0f7224 */ /* 0x000fe200000e06ff */
[----:B------:R-:W-:Y:S01]  /*07b0*/  IADD3 RZ, P0, R7, R12, RZ ;  /* 0x0000000c07ff7210 */ /* 0x000fe20007f1e0ff */
[----:B------:R-:W-:-:S04]  /*07c0*/  IMAD.MOV.U32 R14, RZ, RZ, R13 ;  /* 0x000000ffff0e7224 */ /* 0x000fc800078e000d */
[----:B------:R-:W-:-:S08]  /*07d0*/  IMAD.WIDE.U32.X R6, R11, R17, R14, P0 ;  /* 0x000000110b067225 */ /* 0x000fd000000e040e */
.L_x_5:
[--C-:B------:R-:W-:Y:S01]  /*07e0*/  SHF.R.U64 R26, R6, R18, R7.reuse ;  /* 0x00000012061a7219 */ /* 0x100fe20000001207 */
[----:B------:R-:W0:Y:S01]  /*07f0*/  LDC.64 R22, c[0x0][0x640] ;  /* 0x00019000ff167b82 */ /* 0x000e220000000a00 */
[----:B------:R-:W-:Y:S01]  /*0800*/  I2FP.F32.U32 R5, R8 ;  /* 0x0000000800057245 */ /* 0x000fe20000201000 */
[----:B------:R-:W-:Y:S01]  /*0810*/  ULDC UR4, c[0x0][0x150] ;  /* 0x0000540000047ab9 */ /* 0x000fe20000000800 */
[----:B------:R-:W-:Y:S02]  /*0820*/  SHF.R.U32.HI R6, RZ, R18, R7 ;  /* 0x00000012ff067219 */ /* 0x000fe40000011607 */
[----:B------:R-:W-:Y:S01]  /*0830*/  IADD3 R11, P0, RZ, -R26, RZ ;  /* 0x8000001aff0b7210 */ /* 0x000fe20007f1e0ff */
[----:B------:R-:W-:Y:S01]  /*0840*/  FMUL R5, R5, UR4 ;  /* 0x0000000405057c20 */ /* 0x000fe20008400000 */
[----:B------:R-:W-:Y:S01]  /*0850*/  ULDC UR4, c[0x0][0x154] ;  /* 0x0000550000047ab9 */ /* 0x000fe20000000800 */
[----:B------:R-:W1:Y:S02]  /*0860*/  LDC R14, c[0x0][0x618] ;  /* 0x00018600ff0e7b82 */ /* 0x000e640000000800 */
[----:B------:R-:W-:-:S02]  /*0870*/  IMAD.X R13, RZ, RZ, ~R6, P0 ;  /* 0x000000ffff0d7224 */ /* 0x000fc400000e0e06 */
[----:B------:R-:W2:Y:S01]  /*0880*/  F2I.U32.TRUNC.NTZ R5, R5 ;  /* 0x0000000500057305 */ /* 0x000ea2000020f000 */
[----:B------:R-:W-:-:S03]  /*0890*/  IMAD.WIDE.U32 R6, R11, R20, R2 ;  /* 0x000000140b067225 */ /* 0x000fc600078e0002 */
[----:B------:R-:W3:Y:S01]  /*08a0*/  LDC R9, c[0x0][0x144] ;  /* 0x00005100ff097b82 */ /* 0x000ee20000000800 */
[----:B------:R-:W-:-:S04]  /*08b0*/  IMAD R12, R13, R20, RZ ;  /* 0x000000140d0c7224 */ /* 0x000fc800078e02ff */
[----:B------:R-:W-:Y:S02]  /*08c0*/  IMAD R11, R11, R21, R12 ;  /* 0x000000150b0b7224 */ /* 0x000fe400078e020c */
[----:B------:R-:W-:Y:S01]  /*08d0*/  IMAD.MOV.U32 R12, RZ, RZ, 0x1 ;  /* 0x00000001ff0c7424 */ /* 0x000fe200078e00ff */
[----:B------:R-:W4:Y:S01]  /*08e0*/  LDC R18, c[0x0][0x608] ;  /* 0x00018200ff127b82 */ /* 0x000f220000000800 */
[----:B------:R-:W-:Y:S01]  /*08f0*/  IMAD.IADD R11, R7, 0x1, R11 ;  /* 0x00000001070b7824 */ /* 0x000fe200078e020b */
[----:B0-----:R-:W-:Y:S01]  /*0900*/  ISETP.NE.U32.AND P0, PT, R22, RZ, PT ;  /* 0x000000ff1600720c */ /* 0x001fe20003f05070 */
[----:B--2---:R-:W-:-:S03]  /*0910*/  IMAD.MOV R7, RZ, RZ, -R5 ;  /* 0x000000ffff077224 */ /* 0x004fc600078e0a05 */
[----:B------:R-:W-:Y:S02]  /*0920*/  ISETP.NE.AND.EX P0, PT, R23, RZ, PT, P0 ;  /* 0x000000ff1700720c */ /* 0x000fe40003f05300 */
[----:B------:R-:W0:Y:S01]  /*0930*/  LDC R13, c[0x0][0x658] ;  /* 0x00019600ff0d7b82 */ /* 0x000e220000000800 */
[--C-:B-1----:R-:W-:Y:S02]  /*0940*/  SHF.R.U64 R16, R6, R14, R11.reuse ;  /* 0x0000000e06107219 */ /* 0x102fe4000000120b */
[----:B------:R-:W-:Y:S02]  /*0950*/  I2FP.F32.U32 R6, R10 ;  /* 0x0000000a00067245 */ /* 0x000fe40000201000 */
[----:B------:R-:W-:-:S03]  /*0960*/  SHF.R.U32.HI R11, RZ, R14, R11 ;  /* 0x0000000eff0b7219 */ /* 0x000fc6000001160b */
[----:B------:R-:W1:Y:S01]  /*0970*/  LDC R17, c[0x0][0x148] ;  /* 0x00005200ff117b82 */ /* 0x000e620000000800 */
[----:B---3--:R-:W-:Y:S02]  /*0980*/  IMAD R5, R9, R7, R8 ;  /* 0x0000000709057224 */ /* 0x008fe400078e0208 */
[----:B------:R-:W-:Y:S01]  /*0990*/  FMUL R7, R6, UR4 ;  /* 0x0000000406077c20 */ /* 0x000fe20008400000 */
[----:B------:R-:W-:-:S03]  /*09a0*/  IMAD.MOV.U32 R6, RZ, RZ, -0x1 ;  /* 0xffffffffff067424 */ /* 0x000fc600078e00ff */
[----:B------:R2:W3:Y:S01]  /*09b0*/  F2I.U32.TRUNC.NTZ R15, R7 ;  /* 0x00000007000f7305 */ /* 0x0004e2000020f000 */
[----:B------:R-:W1:Y:S01]  /*09c0*/  LDC R21, c[0x0][0x600] ;  /* 0x00018000ff157b82 */ /* 0x000e620000000800 */
[-CC-:B----4-:R-:W-:Y:S02]  /*09d0*/  SHF.R.U64 R27, R16, R18.reuse, R11.reuse ;  /* 0x00000012101b7219 */ /* 0x190fe4000000120b */
[----:B------:R-:W-:-:S05]  /*09e0*/  SHF.R.U32.HI R8, RZ, R18, R11 ;  /* 0x00000012ff087219 */ /* 0x000fca000001160b */
[----:B------:R-:W4:Y:S01]  /*09f0*/  LDC R20, c[0x0][0x648] ;  /* 0x00019200ff147b82 */ /* 0x000f220000000800 */
[-CC-:B0-----:R-:W-:Y:S02]  /*0a00*/  SHF.R.U64 R18, R27, R13.reuse, R8.reuse ;  /* 0x0000000d1b127219 */ /* 0x181fe40000001208 */
[-C--:B------:R-:W-:Y:S02]  /*0a10*/  SHF.L.U32 R6, R6, R13.reuse, RZ ;  /* 0x0000000d06067219 */ /* 0x080fe400000006ff */
[-C--:B------:R-:W-:Y:S02]  /*0a20*/  SHF.R.U32.HI R8, RZ, R13.reuse, R8 ;  /* 0x0000000dff087219 */ /* 0x080fe40000011608 */
[----:B------:R-:W-:Y:S01]  /*0a30*/  LOP3.LUT R14, RZ, R6, RZ, 0x33, !PT ;  /* 0x00000006ff0e7212 */ /* 0x000fe200078e33ff */
[----:B------:R-:W0:Y:S01]  /*0a40*/  LDC R25, c[0x0][0x638] ;  /* 0x00018e00ff197b82 */ /* 0x000e220000000800 */
[----:B------:R-:W-:Y:S01]  /*0a50*/  SHF.L.U32 R11, R12, R13, RZ ;  /* 0x0000000d0c0b7219 */ /* 0x000fe200000006ff */
[----:B------:R-:W-:-:S02]  /*0a60*/  IMAD.MOV.U32 R6, RZ, RZ, R18 ;  /* 0x000000ffff067224 */ /* 0x000fc400078e0012 */
[----:B--2---:R-:W-:-:S04]  /*0a70*/  IMAD.MOV.U32 R7, RZ, RZ, R8 ;  /* 0x000000ffff077224 */ /* 0x004fc800078e0008 */
[----:B------:R-:W2:Y:S01]  /*0a80*/  LDC R24, c[0x0][0x610] ;  /* 0x00018400ff187b82 */ /* 0x000ea20000000800 */
[----:B---3--:R-:W-:Y:S05]  /*0a90*/  @!P0 BRA `(.L_x_6) ;  /* 0x0000000000288947 */ /* 0x008fea0003800000 */
[----:B------:R-:W3:Y:S02]  /*0aa0*/  LDC R13, c[0x0][0x64c] ;  /* 0x00019300ff0d7b82 */ /* 0x000ee40000000800 */
[----:B---3--:R-:W-:-:S05]  /*0ab0*/  IADD3 R13, P0, R18, R13, RZ ;  /* 0x0000000d120d7210 */ /* 0x008fca0007f1e0ff */
        /* <DEDUP_REMOVED lines=8> */
.L_x_6:
[----:B----4-:R-:W-:Y:S01]  /*0b40*/  SHF.R.U64 R6, R6, R20, R7 ;  /* 0x0000001406067219 */ /* 0x010fe20000001207 */
[----:B-1----:R-:W-:Y:S01]  /*0b50*/  VIADD R7, R21, 0xffffffff ;  /* 0xffffffff15077836 */ /* 0x002fe20000000000 */
[----:B------:R-:W-:Y:S01]  /*0b60*/  LOP3.LUT R14, R27, R14, RZ, 0xc0, !PT ;  /* 0x0000000e1b0e7212 */ /* 0x000fe200078ec0ff */
[----:B------:R-:W-:Y:S02]  /*0b70*/  IMAD.MOV R15, RZ, RZ, -R15 ;  /* 0x000000ffff0f7224 */ /* 0x000fe400078e0a0f */
[----:B------:R-:W-:Y:S01]  /*0b80*/  IMAD.MOV R8, RZ, RZ, -R6 ;  /* 0x000000ffff087224 */ /* 0x000fe200078e0a06 */
[----:B------:R-:W-:Y:S01]  /*0b90*/  LOP3.LUT R7, R16, R7, RZ, 0xc0, !PT ;  /* 0x0000000710077212 */ /* 0x000fe200078ec0ff */
[----:B------:R-:W-:Y:S02]  /*0ba0*/  IMAD R14, R11, R6, R14 ;  /* 0x000000060b0e7224 */ /* 0x000fe400078e020e */
[----:B------:R-:W-:Y:S02]  /*0bb0*/  @P2 IMAD R5, R17, R15, R10 ;  /* 0x0000000f11052224 */ /* 0x000fe400078e020a */
[----:B0-----:R-:W-:-:S02]  /*0bc0*/  IMAD R6, R8, R25, R18 ;  /* 0x0000001908067224 */ /* 0x001fc400078e0212 */
[----:B--2---:R-:W-:Y:S02]  /*0bd0*/  IMAD R5, R14, R24, R5 ;  /* 0x000000180e057224 */ /* 0x004fe400078e0205 */
[----:B------:R-:W-:Y:S02]  /*0be0*/  IMAD R6, R6, R21, R7 ;  /* 0x0000001506067224 */ /* 0x000fe400078e0207 */
[----:B------:R-:W-:-:S03]  /*0bf0*/  IMAD.MOV.U32 R12, RZ, RZ, 0x1 ;  /* 0x00000001ff0c7424 */ /* 0x000fc600078e00ff */
[----:B------:R-:W-:Y:S02]  /*0c00*/  SEL R7, R6, R5, !P2 ;  /* 0x0000000506077207 */ /* 0x000fe40005000000 */
[----:B------:R-:W-:Y:S01]  /*0c10*/  SEL R6, R5, R6, !P2 ;  /* 0x0000000605067207 */ /* 0x000fe20005000000 */
[----:B------:R-:W-:-:S07]  /*0c20*/  IMAD.MOV.U32 R5, RZ, RZ, R26 ;  /* 0x000000ffff057224 */ /* 0x000fce00078e001a */
.L_x_4:
[----:B------:R-:W-:-:S08]  /*0c30*/  NOP ;  /* 0x0000000000007918 */ /* 0x000fd00000000000 */
[----:B------:R-:W0:Y:S02]  /*0c40*/  USETMAXREG.TRY_ALLOC.CTAPOOL UP0, 0xe8 ;  /* 0x000000e8000079c8 */ /* 0x000e240008000600 */
[----:B0-----:R-:W-:-:S13]  /*0c50*/  PLOP3.LUT P0, PT, PT, PT, UP0, 0x80, 0x0 ;  /* 0x000000000000781c */ /* 0x001fda0003f0f008 */
[----:B------:R-:W-:Y:S05]  /*0c60*/  @!P0 BRA `(.L_x_4) ;  /* 0xfffffffc00f08947 */ /* 0x000fea000383ffff */
[----:B------:R-:W-:Y:S01]  /*0c70*/  ULDC.64 UR4, c[0x0][0x598] ;  /* 0x0001660000047ab9 */ /* 0x000fe20000000a00 */
[----:B------:R-:W-:Y:S01]  /*0c80*/  ULDC.64 UR16, c[0x0][0x208] ;  /* 0x0000820000107ab9 */ /* 0x000fe20000000a00 */
[----:B------:R-:W-:-:S04]  /*0c90*/  ISETP.NE.U32.AND P0, PT, RZ, UR4, PT ;  /* 0x00000004ff007c0c */ /* 0x000fc8000bf05070 */
[----:B------:R-:W-:-:S13]  /*0ca0*/  ISETP.NE.AND.EX P0, PT, RZ, UR5, PT, P0 ;  /* 0x00000005ff007c0c */ /* 0x000fda000bf05300 */
[----:B------:R-:W-:Y:S05]  /*0cb0*/  @!P0 BRA `(.L_x_7) ;  /* 0x00000000001c8947 */ /* 0x000fea0003800000 */
[----:B------:R-:W0:Y:S02]  /*0cc0*/  LDC.64 R8, c[0x0][0x598] ;  /* 0x00016600ff087b82 */ /* 0x000e240000000a00 */
[----:B0-----:R-:W2:Y:S02]  /*0cd0*/  LDG.E.64 R8, desc[UR16][R8.64] ;  /* 0x0000001008087981 */ /* 0x001ea4000c1e1b00 */
[----:B--2---:R-:W-:-:S04]  /*0ce0*/  ISETP.NE.U32.AND P0, PT, R8, RZ, PT ;  /* 0x000000ff0800720c */ /* 0x004fc80003f05070 */
[----:B------:R-:W-:-:S13]  /*0cf0*/  ISETP.NE.AND.EX P0, PT, R9, RZ, PT, P0 ;  /* 0x000000ff0900720c */ /* 0x000fda0003f05300 */
[----:B------:R-:W-:Y:S05]  /*0d00*/  @!P0 BRA `(.L_x_7) ;  /* 0x0000000000088947 */ /* 0x000fea0003800000 */
[----:B------:R0:W5:Y:S01]  /*0d10*/  LD.E R8, desc[UR16][R8.64] ;  /* 0x0000001008087980 */ /* 0x000162000c101900 */
[----:B------:R-:W-:Y:S05]  /*0d20*/  BRA `(.L_x_8) ;  /* 0x0000000000207947 */ /* 0x000fea0003800000 */
.L_x_7:
[----:B------:R-:W-:Y:S02]  /*0d30*/  ULDC.64 UR4, c[0x0][0x588] ;  /* 0x0001620000047ab9 */ /* 0x000fe40000000a00 */
[----:B------:R-:W-:-:S04]  /*0d40*/  ISETP.NE.U32.AND P0, PT, RZ, UR4, PT ;  /* 0x00000004ff007c0c */ /* 0x000fc8000bf05070 */
[----:B------:R-:W-:-:S13]  /*0d50*/  ISETP.NE.AND.EX P0, PT, RZ, UR5, PT, P0 ;  /* 0x00000005ff007c0c */ /* 0x000fda000bf05300 */
[----:B------:R-:W-:Y:S05]  /*0d60*/  @!P0 BRA `(.L_x_9) ;  /* 0x00000000000c8947 */ /* 0x000fea0003800000 */
[----:B------:R-:W0:Y:S02]  /*0d70*/  LDC.64 R8, c[0x0][0x588] ;  /* 0x00016200ff087b82 */ /* 0x000e240000000a00 */
[----:B0-----:R1:W5:Y:S01]  /*0d80*/  LDG.E R8, desc[UR16][R8.64] ;  /* 0x0000001008087981 */ /* 0x001362000c1e1900 */
[----:B------:R-:W-:Y:S05]  /*0d90*/  BRA `(.L_x_8) ;  /* 0x0000000000047947 */ /* 0x000fea0003800000 */
.L_x_9:
[----:B------:R-:W2:Y:S02]  /*0da0*/  LDC R8, c[0x0][0x580] ;  /* 0x00016000ff087b82 */ /* 0x000ea40000000800 */
.L_x_8:
[----:B------:R-:W-:Y:S02]  /*0db0*/  ULDC.64 UR4, c[0x0][0x5a0] ;  /* 0x0001680000047ab9 */ /* 0x000fe40000000a00 */
[----:B------:R-:W-:-:S04]  /*0dc0*/  ISETP.NE.U32.AND P0, PT, RZ, UR4, PT ;  /* 0x00000004ff007c0c */ /* 0x000fc8000bf05070 */
[----:B------:R-:W-:-:S13]  /*0dd0*/  ISETP.NE.AND.EX P0, PT, RZ, UR5, PT, P0 ;  /* 0x00000005ff007c0c */ /* 0x000fda000bf05300 */
[----:B------:R-:W-:Y:S05]  /*0de0*/  @!P0 BRA `(.L_x_10) ;  /* 0x00000000001c8947 */ /* 0x000fea0003800000 */
[----:B------:R-:W3:Y:S02]  /*0df0*/  LDC.64 R10, c[0x0][0x5a0] ;  /* 0x00016800ff0a7b82 */ /* 0x000ee40000000a00 */
[----:B---3--:R-:W3:Y:S02]  /*0e00*/  LDG.E.64 R10, desc[UR16][R10.64] ;  /* 0x000000100a0a7981 */ /* 0x008ee4000c1e1b00 */
[----:B---3--:R-:W-:-:S04]  /*0e10*/  ISETP.NE.U32.AND P0, PT, R10, RZ, PT ;  /* 0x000000ff0a00720c */ /* 0x008fc80003f05070 */
[----:B------:R-:W-:-:S13]  /*0e20*/  ISETP.NE.AND.EX P0, PT, R11, RZ, PT, P0 ;  /* 0x000000ff0b00720c */ /* 0x000fda0003f05300 */
[----:B------:R-:W-:Y:S05]  /*0e30*/  @!P0 BRA `(.L_x_10) ;  /* 0x0000000000088947 */ /* 0x000fea0003800000 */
[----:B01----:R0:W5:Y:S01]  /*0e40*/  LD.E R9, desc[UR16][R10.64] ;  /* 0x000000100a097980 */ /* 0x003162000c101900 */
[----:B------:R-:W-:Y:S05]  /*0e50*/  BRA `(.L_x_11) ;  /* 0x0000000000207947 */ /* 0x000fea0003800000 */
.L_x_10:
[----:B------:R-:W-:Y:S02]  /*0e60*/  ULDC.64 UR4, c[0x0][0x590] ;  /* 0x0001640000047ab9 */ /* 0x000fe40000000a00 */
[----:B------:R-:W-:-:S04]  /*0e70*/  ISETP.NE.U32.AND P0, PT, RZ, UR4, PT ;  /* 0x00000004ff007c0c */ /* 0x000fc8000bf05070 */
[----:B------:R-:W-:-:S13]  /*0e80*/  ISETP.NE.AND.EX P0, PT, RZ, UR5, PT, P0 ;  /* 0x00000005ff007c0c */ /* 0x000fda000bf05300 */
[----:B------:R-:W-:Y:S05]  /*0e90*/  @!P0 BRA `(.L_x_12) ;  /* 0x00000000000c8947 */ /* 0x000fea0003800000 */
[----:B------:R-:W0:Y:S02]  /*0ea0*/  LDC.64 R10, c[0x0][0x590] ;  /* 0x00016400ff0a7b82 */ /* 0x000e240000000a00 */
[----:B01----:R1:W5:Y:S01]  /*0eb0*/  LDG.E R9, desc[UR16][R10.64] ;  /* 0x000000100a097981 */ /* 0x003362000c1e1900 */
[----:B------:R-:W-:Y:S05]  /*0ec0*/  BRA `(.L_x_11) ;  /* 0x0000000000047947 */ /* 0x000fea0003800000 */
.L_x_12:
[----:B01----:R-:W3:Y:S02]  /*0ed0*/  LDC R9, c[0x0][0x584] ;  /* 0x00016100ff097b82 */ /* 0x003ee40000000800 */
.L_x_11:
[----:B------:R-:W-:-:S13]  /*0ee0*/  LOP3.LUT P0, RZ, R12, 0xff, RZ, 0xc0, !PT ;  /* 0x000000ff0cff7812 */ /* 0x000fda000780c0ff */
[----:B------:R-:W-:Y:S05]  /*0ef0*/  @!P0 EXIT ;  /* 0x000000000000894d */ /* 0x000fea0003800000 */
[----:B------:R-:W-:Y:S01]  /*0f00*/  ULDC UR4, c[0x0][0x28c] ;  /* 0x0000a30000047ab9 */ /* 0x000fe20000000800 */
[----:B------:R-:W-:Y:S01]  /*0f10*/  LOP3.LUT R138, R4, 0x1, RZ, 0xfc, !PT ;  /* 0x00000001048a7812 */ /* 0x000fe200078efcff */
[----:B------:R-:W-:-:S04]  /*0f20*/  UIADD3 UR4, UR4, 0x7f, URZ ;  /* 0x0000007f04047890 */ /* 0x000fc8000fffe03f */
[----:B------:R-:W-:-:S04]  /*0f30*/  USHF.R.S32.HI UR5, URZ, 0x1f, UR4 ;  /* 0x0000001f3f057899 */ /* 0x000fc80008011404 */
[----:B------:R-:W-:-:S03]  /*0f40*/  ULEA.HI UR5, UR5, UR4, URZ, 0x7 ;  /* 0x0000000405057291 */ /* 0x000fc6000f8f383f */
[----:B------:R-:W-:Y:S01]  /*0f50*/  UMOV UR4, URZ ;  /* 0x0000003f00047c82 */ /* 0x000fe20008000000 */
[----:B------:R-:W-:-:S03]  /*0f60*/  USHF.R.S32.HI UR9, URZ, 0x7, UR5 ;  /* 0x000000073f097899 */ /* 0x000fc60008011405 */
[----:B------:R-:W-:-:S09]  /*0f70*/  UMOV UR5, URZ ;  /* 0x0000003f00057c82 */ /* 0x000fd20008000000 */
.L_x_165:
[----:B01----:R-:W-:Y:S01]  /*0f80*/  LOP3.LUT R10, R0, 0x80, RZ, 0xc0, !PT ;  /* 0x00000080000a7812 */ /* 0x003fe200078ec0ff */
[----:B------:R-:W0:Y:S01]  /*0f90*/  S2UR UR13, SR_CgaCtaId ;  /* 0x00000000000d79c3 */ /* 0x000e220000008800 */
[----:B------:R-:W-:Y:S01]  /*0fa0*/  UMOV UR12, 0x400 ;  /* 0x00000400000c7882 */ /* 0x000fe20000000000 */
[----:B------:R-:W-:Y:S01]  /*0fb0*/  UMOV UR6, URZ ;  /* 0x0000003f00067c82 */ /* 0x000fe20008000000 */
[----:B------:R-:W-:Y:S01]  /*0fc0*/  SHF.R.U32.HI R10, RZ, 0x7, R10 ;  /* 0x00000007ff0a7819 */ /* 0x000fe2000001160a */
[----:B------:R-:W-:Y:S01]  /*0fd0*/  UMOV UR7, URZ ;  /* 0x0000003f00077c82 */ /* 0x000fe20008000000 */
[----:B------:R-:W-:Y:S01]  /*0fe0*/  UMOV UR18, UR5 ;  /* 0x0000000500127c82 */ /* 0x000fe20008000000 */
[----:B------:R-:W-:Y:S02]  /*0ff0*/  CS2R R14, SRZ ;  /* 0x00000000000e7805 */ /* 0x000fe4000001ff00 */
[----:B------:R-:W-:Y:S01]  /*1000*/  CS2R R12, SRZ ;  /* 0x00000000000c7805 */ /* 0x000fe2000001ff00 */
[----:B------:R-:W1:Y:S01]  /*1010*/  LDC R11, c[0x0][0x28c] ;  /* 0x0000a300ff0b7b82 */ /* 0x000e620000000800 */
[----:B------:R-:W4:Y:S01]  /*1020*/  SHFL.IDX PT, R10, R10, RZ, 0x1f ;  /* 0x00001fff0a0a7589 */ /* 0x000f2200000e0000 */
[----:B------:R-:W-:-:S02]  /*1030*/  CS2R R16, SRZ ;  /* 0x0000000000107805 */ /* 0x000fc4000001ff00 */
[----:B------:R-:W-:Y:S02]  /*1040*/  CS2R R18, SRZ ;  /* 0x0000000000127805 */ /* 0x000fe4000001ff00 */
[----:B------:R-:W-:Y:S02]  /*1050*/  CS2R R20, SRZ ;  /* 0x0000000000147805 */ /* 0x000fe4000001ff00 */
[----:B------:R-:W-:Y:S02]  /*1060*/  CS2R R22, SRZ ;  /* 0x0000000000167805 */ /* 0x000fe4000001ff00 */
[----:B------:R-:W-:Y:S02]  /*1070*/  CS2R R88, SRZ ;  /* 0x0000000000587805 */ /* 0x000fe4000001ff00 */
[----:B------:R-:W-:Y:S02]  /*1080*/  CS2R R90, SRZ ;  /* 0x00000000005a7805 */ /* 0x000fe4000001ff00 */
        /* <DEDUP_REMOVED lines=16> */
[----:B-1----:R-:W-:Y:S02]  /*1190*/  ISETP.GE.AND P0, PT, R11, 0x1, PT ;  /* 0x000000010b00780c */ /* 0x002fe40003f06270 */
[----:B------:R-:W-:Y:S02]  /*11a0*/  CS2R R124, SRZ ;  /* 0x00000000007c7805 */ /* 0x000fe4000001ff00 */
[----:B----4-:R-:W-:-:S02]  /*11b0*/  R2UR UR8, R10 ;  /* 0x000000000a0872ca */ /* 0x010fc400000e0000 */
[----:B------:R-:W-:Y:S02]  /*11c0*/  CS2R R126, SRZ ;  /* 0x00000000007e7805 */ /* 0x000fe4000001ff00 */
[----:B------:R-:W-:Y:S02]  /*11d0*/  CS2R R128, SRZ ;  /* 0x0000000000807805 */ /* 0x000fe4000001ff00 */
[----:B------:R-:W-:Y:S02]  /*11e0*/  CS2R R130, SRZ ;  /* 0x0000000000827805 */ /* 0x000fe4000001ff00 */
[----:B------:R-:W-:Y:S02]  /*11f0*/  CS2R R132, SRZ ;  /* 0x0000000000847805 */ /* 0x000fe4000001ff00 */
[----:B------:R-:W-:Y:S02]  /*1200*/  CS2R R134, SRZ ;  /* 0x0000000000867805 */ /* 0x000fe4000001ff00 */
[----:B------:R-:W-:Y:S01]  /*1210*/  CS2R R136, SRZ ;  /* 0x0000000000887805 */ /* 0x000fe2000001ff00 */
[----:B------:R-:W-:Y:S01]  /*1220*/  IMAD.MOV.U32 R139, RZ, RZ, RZ ;  /* 0x000000ffff8b7224 */ /* 0x000fe200078e00ff */
[----:B------:R-:W-:Y:S01]  /*1230*/  CS2R R24, SRZ ;  /* 0x0000000000187805 */ /* 0x000fe2000001ff00 */
[----:B------:R-:W-:Y:S01]  /*1240*/  IMAD.MOV.U32 R141, RZ, RZ, RZ ;  /* 0x000000ffff8d7224 */ /* 0x000fe200078e00ff */
[----:B---3--:R-:W-:Y:S01]  /*1250*/  CS2R R26, SRZ ;  /* 0x00000000001a7805 */ /* 0x008fe2000001ff00 */
[----:B------:R-:W-:Y:S01]  /*1260*/  IMAD.U32 R142, RZ, RZ, UR4 ;  /* 0x00000004ff8e7e24 */ /* 0x000fe2000f8e00ff */
[----:B------:R-:W-:Y:S01]  /*1270*/  CS2R R28, SRZ ;  /* 0x00000000001c7805 */ /* 0x000fe2000001ff00 */
[----:B------:R-:W-:Y:S01]  /*1280*/  ULEA.HI UR10, UR8, UR8, URZ, 0x1 ;  /* 0x00000008080a7291 */ /* 0x000fe2000f8f083f */
[----:B------:R-:W-:-:S02]  /*1290*/  CS2R R30, SRZ ;  /* 0x00000000001e7805 */ /* 0x000fc4000001ff00 */
[----:B------:R-:W-:Y:S02]  /*12a0*/  CS2R R32, SRZ ;  /* 0x0000000000207805 */ /* 0x000fe4000001ff00 */
[----:B------:R-:W-:Y:S01]  /*12b0*/  CS2R R34, SRZ ;  /* 0x0000000000227805 */ /* 0x000fe2000001ff00 */
[----:B------:R-:W-:Y:S01]  /*12c0*/  ULOP3.LUT UR11, UR10, 0x7fffe, URZ, 0xc0, !UPT ;  /* 0x0007fffe0a0b7892 */ /* 0x000fe2000f8ec03f */
[----:B------:R-:W-:Y:S01]  /*12d0*/  CS2R R36, SRZ ;  /* 0x0000000000247805 */ /* 0x000fe2000001ff00 */
[----:B0-----:R-:W-:Y:S01]  /*12e0*/  ULEA UR10, UR13, UR12, 0x18 ;  /* 0x0000000c0d0a7291 */ /* 0x001fe2000f8ec03f */
[----:B------:R-:W-:Y:S01]  /*12f0*/  CS2R R38, SRZ ;  /* 0x0000000000267805 */ /* 0x000fe2000001ff00 */
[----:B------:R-:W-:Y:S01]  /*1300*/  UIADD3 UR11, UR8, -UR11, URZ ;  /* 0x8000000b080b7290 */ /* 0x000fe2000fffe03f */
[----:B------:R-:W-:Y:S02]  /*1310*/  CS2R R40, SRZ ;  /* 0x0000000000287805 */ /* 0x000fe4000001ff00 */
[----:B------:R-:W-:Y:S01]  /*1320*/  CS2R R42, SRZ ;  /* 0x00000000002a7805 */ /* 0x000fe2000001ff00 */
[----:B------:R-:W-:Y:S01]  /*1330*/  UMOV UR8, URZ ;  /* 0x0000003f00087c82 */ /* 0x000fe20008000000 */
[----:B------:R-:W-:Y:S01]  /*1340*/  ULEA UR11, UR11, UR10, 0xd ;  /* 0x0000000a0b0b7291 */ /* 0x000fe2000f8e683f */
[----:B------:R-:W-:-:S02]  /*1350*/  CS2R R44, SRZ ;  /* 0x00000000002c7805 */ /* 0x000fc4000001ff00 */
[----:B------:R-:W-:Y:S02]  /*1360*/  CS2R R46, SRZ ;  /* 0x00000000002e7805 */ /* 0x000fe4000001ff00 */
[----:B------:R-:W-:Y:S01]  /*1370*/  CS2R R48, SRZ ;  /* 0x0000000000307805 */ /* 0x000fe2000001ff00 */
[----:B------:R-:W-:Y:S01]  /*1380*/  UIADD3 UR11, UR11, 0x180, URZ ;  /* 0x000001800b0b7890 */ /* 0x000fe2000fffe03f */
[----:B------:R-:W-:Y:S02]  /*1390*/  CS2R R50, SRZ ;  /* 0x0000000000327805 */ /* 0x000fe4000001ff00 */
[----:B------:R-:W-:Y:S02]  /*13a0*/  CS2R R52, SRZ ;  /* 0x0000000000347805 */ /* 0x000fe4000001ff00 */
[----:B------:R-:W-:Y:S01]  /*13b0*/  CS2R R54, SRZ ;  /* 0x0000000000367805 */ /* 0x000fe2000001ff00 */
[----:B------:R-:W-:Y:S01]  /*13c0*/  USHF.R.U32.HI UR11, URZ, 0x4, UR11 ;  /* 0x000000043f0b7899 */ /* 0x000fe2000801160b */
[----:B------:R-:W-:-:S02]  /*13d0*/  CS2R R56, SRZ ;  /* 0x0000000000387805 */ /* 0x000fc4000001ff00 */
[----:B------:R-:W-:Y:S02]  /*13e0*/  CS2R R58, SRZ ;  /* 0x00000000003a7805 */ /* 0x000fe4000001ff00 */
[----:B------:R-:W-:Y:S01]  /*13f0*/  CS2R R60, SRZ ;  /* 0x00000000003c7805 */ /* 0x000fe2000001ff00 */
[----:B------:R-:W-:Y:S01]  /*1400*/  ULOP3.LUT UR11, UR11, 0x3fff, URZ, 0xc0, !UPT ;  /* 0x00003fff0b0b7892 */ /* 0x000fe2000f8ec03f */
        /* <DEDUP_REMOVED lines=12> */
[----:B------:R-:W-:Y:S01]  /*14d0*/  CS2R R86, SRZ ;  /* 0x0000000000567805 */ /* 0x000fe2000001ff00 */
[----:B------:R-:W-:Y:S06]  /*14e0*/  @!P0 BRA `(.L_x_13) ;  /* 0x0000000800608947 */ /* 0x000fec0003800000 */
[----:B------:R-:W-:-:S13]  /*14f0*/  ISETP.NE.AND P1, PT, R138, 0x3, PT ;  /* 0x000000038a00780c */ /* 0x000fda0003f25270 */
[----:B------:R-:W-:Y:S05]  /*1500*/  @!P1 BRA `(.L_x_14) ;  /* 0x0000000000049947 */ /* 0x000fea0003800000 */
[----:B------:R-:W-:Y:S01]  /*1510*/  BPT.TRAP 0x1 ;  /* 0x000000040000795c */ /* 0x000fe20000300000 */
.L_x_14:
[----:B------:R-:W-:Y:S01]  /*1520*/  ULEA UR6, UR5, UR10, 0x3 ;  /* 0x0000000a05067291 */ /* 0x000fe2000f8e183f */
[----:B------:R-:W-:-:S05]  /*1530*/  IMAD.U32 R10, RZ, RZ, UR4 ;  /* 0x00000004ff0a7e24 */ /* 0x000fca000f8e00ff */
[----:B------:R-:W-:-:S04]  /*1540*/  SHF.L.U32 R10, R10, 0x1f, RZ ;  /* 0x0000001f0a0a7819 */ /* 0x000fc800000006ff */
[----:B------:R0:W1:Y:S01]  /*1550*/  SYNCS.PHASECHK.TRANS64.TRYWAIT P0, [UR6], R10 ;  /* 0x0000000aff0075a7 */ /* 0x0000620008000146 */
[----:B------:R-:W-:Y:S05]  /*1560*/  @!P1 BRA `(.L_x_15) ;  /* 0x0000000000049947 */ /* 0x000fea0003800000 */
[----:B------:R-:W-:Y:S01]  /*1570*/  BPT.TRAP 0x1 ;  /* 0x000000040000795c */ /* 0x000fe20000300000 */
.L_x_15:
[----:B-1----:R-:W-:Y:S05]  /*1580*/  @P0 BRA `(.L_x_16) ;  /* 0x0000000000080947 */ /* 0x002fea0003800000 */
[----:B------:R-:W1:Y:S02]  /*1590*/  SYNCS.PHASECHK.TRANS64.TRYWAIT P0, [UR6], R10 ;  /* 0x0000000aff0075a7 */ /* 0x000e640008000146 */
[----:B-1----:R-:W-:Y:S05]  /*15a0*/  @!P0 BRA `(.L_x_17) ;  /* 0x0000007c00e08947 */ /* 0x002fea0003800000 */
.L_x_16:
[----:B------:R-:W-:Y:S01]  /*15b0*/  UIADD3 UR6, UR10, 0x1c180, URZ ;  /* 0x0001c1800a067890 */ /* 0x000fe2000fffe03f */
[----:B------:R-:W-:Y:S01]  /*15c0*/  WARPGROUP.ARRIVE ;  /* 0x00000000000079c5 */ /* 0x000fe20000000000 */
[----:B------:R-:W-:Y:S01]  /*15d0*/  ULOP3.LUT UR8, UR11, 0x10000, URZ, 0xfc, !UPT ;  /* 0x000100000b087892 */ /* 0x000fe2000f8efc3f */
[----:B------:R-:W-:Y:S01]  /*15e0*/  CS2R R14, SRZ ;  /* 0x00000000000e7805 */ /* 0x000fe2000001ff00 */
[----:B------:R-:W-:Y:S01]  /*15f0*/  USHF.R.U32.HI UR6, URZ, 0x4, UR6 ;  /* 0x000000043f067899 */ /* 0x000fe20008011606 */
[----:B------:R-:W-:Y:S01]  /*1600*/  CS2R R12, SRZ ;  /* 0x00000000000c7805 */ /* 0x000fe2000001ff00 */
[----:B------:R-:W-:Y:S01]  /*1610*/  UMOV UR13, 0x40000040 ;  /* 0x40000040000d7882 */ /* 0x000fe20000000000 */
[----:B------:R-:W-:Y:S01]  /*1620*/  UMOV UR15, 0x40000040 ;  /* 0x40000040000f7882 */ /* 0x000fe20000000000 */
[----:B------:R-:W-:Y:S01]  /*1630*/  ULOP3.LUT UR6, UR6, 0x3fff, URZ, 0xc0, !UPT ;  /* 0x00003fff06067892 */ /* 0x000fe2000f8ec03f */
[----:B------:R-:W-:Y:S02]  /*1640*/  CS2R R16, SRZ ;  /* 0x0000000000107805 */ /* 0x000fe4000001ff00 */
[----:B------:R-:W-:-:S02]  /*1650*/  CS2R R18, SRZ ;  /* 0x0000000000127805 */ /* 0x000fc4000001ff00 */
[----:B------:R-:W-:Y:S01]  /*1660*/  CS2R R20, SRZ ;  /* 0x0000000000147805 */ /* 0x000fe2000001ff00 */
[----:B------:R-:W-:Y:S01]  /*1670*/  ULOP3.LUT UR7, UR6, 0x10000, URZ, 0xfc, !UPT ;  /* 0x0001000006077892 */ /* 0x000fe2000f8efc3f */
[----:B------:R-:W-:Y:S01]  /*1680*/  CS2R R22, SRZ ;  /* 0x0000000000167805 */ /* 0x000fe2000001ff00 */
[----:B------:R-:W-:Y:S01]  /*1690*/  ULEA UR6, UR5, UR8, 0xa ;  /* 0x0000000805067291 */ /* 0x000fe2000f8e503f */
[----:B------:R-:W-:Y:S01]  /*16a0*/  CS2R R88, SRZ ;  /* 0x0000000000587805 */ /* 0x000fe2000001ff00 */
[----:B------:R-:W-:Y:S01]  /*16b0*/  ULEA UR7, UR5, UR7, 0xa ;  /* 0x0000000705077291 */ /* 0x000fe2000f8e503f */
[----:B------:R-:W-:Y:S02]  /*16c0*/  CS2R R90, SRZ ;  /* 0x00000000005a7805 */ /* 0x000fe4000001ff00 */
[----:B------:R-:W-:Y:S02]  /*16d0*/  CS2R R92, SRZ ;  /* 0x00000000005c7805 */ /* 0x000fe4000001ff00 */
[----:B------:R-:W-:-:S02]  /*16e0*/  CS2R R94, SRZ ;  /* 0x00000000005e7805 */ /* 0x000fc4000001ff00 */
[----:B------:R-:W-:Y:S01]  /*16f0*/  CS2R R96, SRZ ;  /* 0x0000000000607805 */ /* 0x000fe2000001ff00 */
[----:B------:R-:W-:Y:S01]  /*1700*/  UMOV UR12, UR6 ;  /* 0x00000006000c7c82 */ /* 0x000fe20008000000 */
[----:B------:R-:W-:Y:S01]  /*1710*/  CS2R R98, SRZ ;  /* 0x0000000000627805 */ /* 0x000fe2000001ff00 */
[----:B------:R-:W-:Y:S01]  /*1720*/  UMOV UR14, UR7 ;  /* 0x00000007000e7c82 */ /* 0x000fe20008000000 */
[----:B------:R-:W-:Y:S01]  /*1730*/  CS2R R100, SRZ ;  /* 0x0000000000647805 */ /* 0x000fe2000001ff00 */
[----:B------:R-:W-:Y:S01]  /*1740*/  QGMMA.64x128x32.F32.E5M2.E5M2 R24, gdesc[UR12], RZ, !UPT ;  /* 0x01e000000c1879f3 */ /* 0x000fe2000c7038ff */
[----:B------:R-:W-:Y:S01]  /*1750*/  UIADD3 UR12, UR6, 0x2, URZ ;  /* 0x00000002060c7890 */ /* 0x000fe2000fffe03f */
[----:B------:R-:W-:Y:S01]  /*1760*/  CS2R R102, SRZ ;  /* 0x0000000000667805 */ /* 0x000fe2000001ff00 */
[----:B------:R-:W-:Y:S01]  /*1770*/  UIADD3 UR14, UR7, 0x2, URZ ;  /* 0x00000002070e7890 */ /* 0x000fe2000fffe03f */
[----:B------:R-:W-:Y:S01]  /*1780*/  CS2R R104, SRZ ;  /* 0x0000000000687805 */ /* 0x000fe2000001ff00 */
[----:B------:R-:W-:Y:S01]  /*1790*/  UMOV UR13, 0x40000040 ;  /* 0x40000040000d7882 */ /* 0x000fe20000000000 */
[----:B------:R-:W-:Y:S01]  /*17a0*/  UMOV UR15, 0x40000040 ;  /* 0x40000040000f7882 */ /* 0x000fe20000000000 */
        /* <DEDUP_REMOVED lines=16> */
[----:B------:R-:W-:Y:S02]  /*18b0*/  IMAD.MOV.U32 R139, RZ, RZ, RZ ;  /* 0x000000ffff8b7224 */ /* 0x000fe400078e00ff */
[----:B------:R-:W-:Y:S01]  /*18c0*/  IMAD.MOV.U32 R141, RZ, RZ, RZ ;  /* 0x000000ffff8d7224 */ /* 0x000fe200078e00ff */
[----:B------:R-:W-:Y:S01]  /*18d0*/  QGMMA.64x128x32.F32.E5M2.E5M2 R24, gdesc[UR12], R24 ;  /* 0x01e000000c1879f3 */ /* 0x000fe20008703818 */
[----:B------:R-:W-:Y:S02]  /*18e0*/  UIADD3 UR12, UR6, 0x4, URZ ;  /* 0x00000004060c7890 */ /* 0x000fe4000fffe03f */
[----:B------:R-:W-:Y:S01]  /*18f0*/  UIADD3 UR14, UR7, 0x4, URZ ;  /* 0x00000004070e7890 */ /* 0x000fe2000fffe03f */
[----:B------:R-:W-:Y:S01]  /*1900*/  UMOV UR13, 0x40000040 ;  /* 0x40000040000d7882 */ /* 0x000fe20000000000 */
[----:B------:R-:W-:-:S07]  /*1910*/  UMOV UR15, 0x40000040 ;  /* 0x40000040000f7882 */ /* 0x000fce0000000000 */
[----:B------:R-:W-:Y:S01]  /*1920*/  QGMMA.64x128x32.F32.E5M2.E5M2 R24, gdesc[UR12], R24 ;  /* 0x01e000000c1879f3 */ /* 0x000fe20008703818 */
[----:B------:R-:W-:Y:S02]  /*1930*/  UIADD3 UR14, UR7, 0x6, URZ ;  /* 0x00000006070e7890 */ /* 0x000fe4000fffe03f */
[----:B------:R-:W-:Y:S01]  /*1940*/  UIADD3 UR12, UR6, 0x6, URZ ;  /* 0x00000006060c7890 */ /* 0x000fe2000fffe03f */
[----:B------:R-:W-:Y:S01]  /*1950*/  ULDC UR7, c[0x0][0x50c] ;  /* 0x0001430000077ab9 */ /* 0x000fe20000000800 */
[----:B------:R-:W-:Y:S01]  /*1960*/  UMOV UR13, 0x40000040 ;  /* 0x40000040000d7882 */ /* 0x000fe20000000000 */
[----:B------:R-:W-:Y:S01]  /*1970*/  UISETP.NE.AND UP0, UPT, UR7, 0x4, UPT ;  /* 0x000000040700788c */ /* 0x000fe2000bf05270 */
[----:B------:R-:W-:Y:S01]  /*1980*/  UMOV UR15, 0x40000040 ;  /* 0x40000040000f7882 */ /* 0x000fe20000000000 */
[----:B------:R-:W-:Y:S02]  /*1990*/  UMOV UR6, 0x4 ;  /* 0x0000000400067882 */ /* 0x000fe40000000000 */
[----:B------:R-:W-:-:S06]  /*19a0*/  USEL UR7, URZ, 0x1, UP0 ;  /* 0x000000013f077887 */ /* 0x000fcc0008000000 */
[----:B------:R-:W-:Y:S01]  /*19b0*/  ISETP.NE.AND P0, PT, RZ, UR7, PT ;  /* 0x00000007ff007c0c */ /* 0x000fe2000bf05270 */
[----:B------:R-:W-:-:S12]  /*19c0*/  QGMMA.64x128x32.F32.E5M2.E5M2 R24, gdesc[UR12], R24, gsb0 ;  /* 0x01e000000c1879f3 */ /* 0x000fd80008003818 */
[----:B------:R-:W-:Y:S05]  /*19d0*/  @!P0 BRA `(.L_x_18) ;  /* 0x0000000400088947 */ /* 0x000fea0003800000 */
[----:B------:R-:W-:Y:S02]  /*19e0*/  WARPGROUP.DEPBAR.LE gsb0, 0x0 ;  /* 0x00008000000079c5 */ /* 0x000fe40000010000 */
[----:B------:R-:W-:-:S01]  /*19f0*/  FADD R141, RZ, R24 ;  /* 0x00000018ff8d7221 */ /* 0x000fc20000000000 */
[----:B------:R-:W-:Y:S01]  /*1a00*/  FADD R136, RZ, R25 ;  /* 0x00000019ff887221 */ /* 0x000fe20000000000 */
        /* <DEDUP_REMOVED lines=62> */
[----:B------:R-:W-:-:S06]  /*1df0*/  UMOV UR6, URZ ;  /* 0x0000003f00067c82 */ /* 0x000fcc0008000000 */
.L_x_18:
[----:B------:R-:W-:-:S04]  /*1e00*/  UIADD3 UR18, UR5, 0x1, URZ ;  /* 0x0000000105127890 */ /* 0x000fc8000fffe03f */
[----:B------:R-:W-:-:S04]  /*1e10*/  UISETP.NE.AND UP0, UPT, UR18, 0x7, UPT ;  /* 0x000000071200788c */ /* 0x000fc8000bf05270 */
[----:B------:R-:W-:Y:S02]  /*1e20*/  USEL UR8, URZ, 0x1, UP0 ;  /* 0x000000013f087887 */ /* 0x000fe40008000000 */
[----:B------:R-:W-:Y:S02]  /*1e30*/  USEL UR18, UR18, URZ, UP0 ;  /* 0x0000003f12127287 */ /* 0x000fe40008000000 */
[----:B------:R-:W-:-:S06]  /*1e40*/  ULOP3.LUT UR8, UR4, UR8, URZ, 0x3c, !UPT ;  /* 0x0000000804087292 */ /* 0x000fcc000f8e3c3f */
[----:B------:R-:W-:Y:S01]  /*1e50*/  IMAD.U32 R142, RZ, RZ, UR8 ;  /* 0x00000008ff8e7e24 */ /* 0x000fe2000f8e00ff */
[----:B------:R-:W-:-:S06]  /*1e60*/  UMOV UR8, 0x1 ;  /* 0x0000000100087882 */ /* 0x000fcc0000000000 */
.L_x_13:
[----:B------:R-:W-:-:S04]  /*1e70*/  UISETP.LT.AND UP0, UPT, UR9, 0x1, UPT ;  /* 0x000000010900788c */ /* 0x000fc8000bf01270 */
[----:B------:R-:W-:-:S04]  /*1e80*/  USEL UR12, UR9, 0x1, UP0 ;  /* 0x00000001090c7887 */ /* 0x000fc80008000000 */
[----:B------:R-:W-:-:S04]  /*1e90*/  UIADD3 UR12, UR9, -UR12, URZ ;  /* 0x8000000c090c7290 */ /* 0x000fc8000fffe03f */
[----:B------:R-:W-:-:S06]  /*1ea0*/  UISETP.GE.AND UP0, UPT, UR12, 0x1, UPT ;  /* 0x000000010c00788c */ /* 0x000fcc000bf06270 */
[----:B------:R-:W-:-:S13]  /*1eb0*/  PLOP3.LUT P0, PT, PT, PT, UP0, 0x80, 0x0 ;  /* 0x000000000000781c */ /* 0x000fda0003f0f008 */
[----:B------:R-:W-:Y:S05]  /*1ec0*/  @!P0 BRA `(.L_x_19) ;  /* 0x0000000800348947 */ /* 0x000fea0003800000 */
[----:B01----:R-:W-:Y:S01]  /*1ed0*/  IMAD.U32 R10, RZ, RZ, UR12 ;  /* 0x0000000cff0a7e24 */ /* 0x003fe2000f8e00ff */
[----:B------:R-:W-:Y:S01]  /*1ee0*/  UMOV UR19, UR5 ;  /* 0x0000000500137c82 */ /* 0x000fe20008000000 */
[----:B------:R-:W-:-:S05]  /*1ef0*/  ULDC UR20, c[0x0][0x50c] ;  /* 0x0001430000147ab9 */ /* 0x000fca0000000800 */
.L_x_27:
[----:B------:R-:W-:-:S13]  /*1f00*/  ISETP.NE.AND P1, PT, R138, 0x3, PT ;  /* 0x000000038a00780c */ /* 0x000fda0003f25270 */
[----:B01----:R-:W-:Y:S05]  /*1f10*/  @!P1 BRA `(.L_x_20) ;  /* 0x0000000000049947 */ /* 0x003fea0003800000 */
[----:B------:R-:W-:Y:S01]  /*1f20*/  BPT.TRAP 0x1 ;  /* 0x000000040000795c */ /* 0x000fe20000300000 */
.L_x_20:
[----:B------:R-:W0:Y:S01]  /*1f30*/  S2UR UR12, SR_CgaCtaId ;  /* 0x00000000000c79c3 */ /* 0x000e220000008800 */
[----:B------:R-:W-:Y:S01]  /*1f40*/  UMOV UR10, 0x400 ;  /* 0x00000400000a7882 */ /* 0x000fe20000000000 */
[----:B------:R-:W-:Y:S01]  /*1f50*/  SHF.L.U32 R11, R142, 0x1f, RZ ;  /* 0x0000001f8e0b7819 */ /* 0x000fe200000006ff */
[----:B0-----:R-:W-:-:S04]  /*1f60*/  ULEA UR10, UR12, UR10, 0x18 ;  /* 0x0000000a0c0a7291 */ /* 0x001fc8000f8ec03f */
[----:B------:R-:W-:-:S09]  /*1f70*/  ULEA UR12, UR18, UR10, 0x3 ;  /* 0x0000000a120c7291 */ /* 0x000fd2000f8e183f */
[----:B------:R0:W1:Y:S01]  /*1f80*/  SYNCS.PHASECHK.TRANS64.TRYWAIT P0, [UR12], R11 ;  /* 0x0000000bff0075a7 */ /* 0x000062000800014c */
[----:B------:R-:W-:Y:S05]  /*1f90*/  @!P1 BRA `(.L_x_21) ;  /* 0x0000000000049947 */ /* 0x000fea0003800000 */
[----:B------:R-:W-:Y:S01]  /*1fa0*/  BPT.TRAP 0x1 ;  /* 0x000000040000795c */ /* 0x000fe20000300000 */
.L_x_21:
[----:B-1----:R-:W-:Y:S05]  /*1fb0*/  @P0 BRA `(.L_x_22) ;  /* 0x0000000000080947 */ /* 0x002fea0003800000 */
[----:B------:R-:W1:Y:S02]  /*1fc0*/  SYNCS.PHASECHK.TRANS64.TRYWAIT P0, [UR12], R11 ;  /* 0x0000000bff0075a7 */ /* 0x000e64000800014c */
[----:B-1----:R-:W-:Y:S05]  /*1fd0*/  @!P0 BRA `(.L_x_23) ;  /* 0x00000074006c8947 */ /* 0x002fea0003800000 */
.L_x_22:
[----:B------:R-:W-:Y:S01]  /*1fe0*/  UIADD3 UR12, UR10, 0x1c180, URZ ;  /* 0x0001c1800a0c7890 */ /* 0x000fe2000fffe03f */
[----:B------:R-:W-:Y:S01]  /*1ff0*/  WARPGROUP.ARRIVE ;  /* 0x00000000000079c5 */ /* 0x000fe20000000000 */
[----:B------:R-:W-:Y:S02]  /*2000*/  UISETP.NE.AND UP0, UPT, UR7, URZ, UPT ;  /* 0x0000003f0700728c */ /* 0x000fe4000bf05270 */
[----:B------:R-:W-:Y:S02]  /*2010*/  USHF.R.U32.HI UR12, URZ, 0x4, UR12 ;  /* 0x000000043f0c7899 */ /* 0x000fe4000801160c */
[----:B------:R-:W-:Y:S02]  /*2020*/  USEL UR8, UR8, URZ, !UP0 ;  /* 0x0000003f08087287 */ /* 0x000fe4000c000000 */
[----:B------:R-:W-:Y:S02]  /*2030*/  ULOP3.LUT UR12, UR12, 0x3fff, URZ, 0xc0, !UPT ;  /* 0x00003fff0c0c7892 */ /* 0x000fe4000f8ec03f */
[----:B------:R-:W-:-:S02]  /*2040*/  UISETP.NE.U32.AND UP0, UPT, UR8, URZ, UPT ;  /* 0x0000003f0800728c */ /* 0x000fc4000bf05070 */
[----:B------:R-:W-:Y:S02]  /*2050*/  ULOP3.LUT UR7, UR11, 0x10000, URZ, 0xfc, !UPT ;  /* 0x000100000b077892 */ /* 0x000fe4000f8efc3f */
[----:B------:R-:W-:Y:S02]  /*2060*/  ULOP3.LUT UR8, UR12, 0x10000, URZ, 0xfc, !UPT ;  /* 0x000100000c087892 */ /* 0x000fe4000f8efc3f */
[----:B------:R-:W-:Y:S02]  /*2070*/  ULEA UR7, UR18, UR7, 0xa ;  /* 0x0000000712077291 */ /* 0x000fe4000f8e503f */
[----:B------:R-:W-:Y:S01]  /*2080*/  ULEA UR8, UR18, UR8, 0xa ;  /* 0x0000000812087291 */ /* 0x000fe2000f8e503f */
[----:B------:R-:W-:Y:S01]  /*2090*/  UMOV UR13, 0x40000040 ;  /* 0x40000040000d7882 */ /* 0x000fe20000000000 */
[----:B------:R-:W-:Y:S01]  /*20a0*/  UMOV UR15, 0x40000040 ;  /* 0x40000040000f7882 */ /* 0x000fe20000000000 */
[----:B------:R-:W-:Y:S02]  /*20b0*/  UIADD3 UR6, UR6, 0x4, URZ ;  /* 0x0000000406067890 */ /* 0x000fe4000fffe03f */
[----:B------:R-:W-:-:S02]  /*20c0*/  UMOV UR12, UR7 ;  /* 0x00000007000c7c82 */ /* 0x000fc40008000000 */
[----:B------:R-:W-:Y:S02]  /*20d0*/  UMOV UR14, UR8 ;  /* 0x00000008000e7c82 */ /* 0x000fe40008000000 */
[----:B------:R-:W-:Y:S01]  /*20e0*/  QGMMA.64x128x32.F32.E5M2.E5M2 R24, gdesc[UR12], R24, UP0 ;  /* 0x01e000000c1879f3 */ /* 0x000fe2000bf03818 */
[----:B------:R-:W-:Y:S02]  /*20f0*/  UIADD3 UR12, UR7, 0x2, URZ ;  /* 0x00000002070c7890 */ /* 0x000fe4000fffe03f */
[----:B------:R-:W-:Y:S01]  /*2100*/  UIADD3 UR14, UR8, 0x2, URZ ;  /* 0x00000002080e7890 */ /* 0x000fe2000fffe03f */
[----:B------:R-:W-:Y:S01]  /*2110*/  UMOV UR13, 0x40000040 ;  /* 0x40000040000d7882 */ /* 0x000fe20000000000 */
[----:B------:R-:W-:Y:S01]  /*2120*/  UMOV UR15, 0x40000040 ;  /* 0x40000040000f7882 */ /* 0x000fe20000000000 */
[----:B------:R-:W-:-:S06]  /*2130*/  UISETP.NE.AND UP0, UPT, UR6, UR20, UPT ;  /* 0x000000140600728c */ /* 0x000fcc000bf05270 */
        /* <DEDUP_REMOVED lines=8> */
[----:B------:R-:W-:Y:S01]  /*21c0*/  UMOV UR13, 0x40000040 ;  /* 0x40000040000d7882 */ /* 0x000fe20000000000 */
[----:B------:R-:W-:Y:S01]  /*21d0*/  UMOV UR15, 0x40000040 ;  /* 0x40000040000f7882 */ /* 0x000fe20000000000 */
[----:B------:R-:W-:-:S06]  /*21e0*/  USEL UR7, URZ, 0x1, UP0 ;  /* 0x000000013f077887 */ /* 0x000fcc0008000000 */
[----:B------:R-:W-:Y:S01]  /*21f0*/  ISETP.NE.AND P0, PT, RZ, UR7, PT ;  /* 0x00000007ff007c0c */ /* 0x000fe2000bf05270 */
[----:B------:R-:W-:Y:S03]  /*2200*/  QGMMA.64x128x32.F32.E5M2.E5M2 R24, gdesc[UR12], R24, gsb0 ;  /* 0x01e000000c1879f3 */ /* 0x000fe60008003818 */
[----:B------:R-:W-:-:S09]  /*2210*/  WARPGROUP.DEPBAR.LE gsb0, 0x1 ;  /* 0x00008000000079c5 */ /* 0x000fd20000010100 */
[----:B------:R-:W-:Y:S05]  /*2220*/  @!P0 BRA `(.L_x_24) ;  /* 0x0000000400088947 */ /* 0x000fea0003800000 */
[----:B------:R-:W-:Y:S02]  /*2230*/  WARPGROUP.DEPBAR.LE gsb0, 0x0 ;  /* 0x00008000000079c5 */ /* 0x000fe40000010000 */
[----:B------:R-:W-:-:S01]  /*2240*/  FADD R141, R24, R141 ;  /* 0x0000008d188d7221 */ /* 0x000fc20000000000 */
[----:B------:R-:W-:Y:S01]  /*2250*/  FADD R136, R25, R136 ;  /* 0x0000008819887221 */ /* 0x000fe20000000000 */
        /* <DEDUP_REMOVED lines=62> */
[----:B------:R-:W-:-:S06]  /*2640*/  UMOV UR6, URZ ;  /* 0x0000003f00067c82 */ /* 0x000fcc0008000000 */
.L_x_24:
[----:B------:R-:W-:Y:S05]  /*2650*/  @!P1 BRA `(.L_x_25) ;  /* 0x0000000000049947 */ /* 0x000fea0003800000 */
[----:B------:R-:W-:Y:S01]  /*2660*/  BPT.TRAP 0x1 ;  /* 0x000000040000795c */ /* 0x000fe20000300000 */
.L_x_25:
[----:B------:R-:W-:Y:S01]  /*2670*/  ULEA UR8, UR19, UR10, 0x3 ;  /* 0x0000000a13087291 */ /* 0x000fe2000f8e183f */
[----:B------:R-:W-:-:S03]  /*2680*/  ISETP.GT.U32.AND P0, PT, R4, 0x1, PT ;  /* 0x000000010400780c */ /* 0x000fc60003f04070 */
[----:B------:R-:W-:-:S04]  /*2690*/  UIADD3 UR8, UR8, 0x38, URZ ;  /* 0x0000003808087890 */ /* 0x000fc8000fffe03f */
[----:B------:R-:W-:-:S09]  /*26a0*/  UPRMT UR8, URZ, 0x654, UR8 ;  /* 0x000006543f087896 */ /* 0x000fd20008000008 */
[----:B------:R-:W-:Y:S01]  /*26b0*/  SYNCS.ARRIVE.TRANS64.RED.A1T0 RZ, [UR8], RZ ;  /* 0x000000ffffff79a7 */ /* 0x000fe20008100408 */
[----:B------:R-:W-:Y:S05]  /*26c0*/  @P0 BRA `(.L_x_26) ;  /* 0x0000000000040947 */ /* 0x000fea0003800000 */
[----:B------:R-:W-:Y:S01]  /*26d0*/  BPT.TRAP 0x1 ;  /* 0x000000040000795c */ /* 0x000fe20000300000 */
.L_x_26:
[----:B------:R-:W-:Y:S01]  /*26e0*/  UIADD3 UR18, UR18, 0x1, URZ ;  /* 0x0000000112127890 */ /* 0x000fe2000fffe03f */
[C---:B------:R-:W-:Y:S01]  /*26f0*/  ISETP.GT.AND P0, PT, R10.reuse, 0x1, PT ;  /* 0x000000010a00780c */ /* 0x040fe20003f04270 */
[----:B------:R-:W-:Y:S01]  /*2700*/  UIADD3 UR19, UR19, 0x1, URZ ;  /* 0x0000000113137890 */ /* 0x000fe2000fffe03f */
[----:B------:R-:W-:Y:S01]  /*2710*/  VIADD R10, R10, 0xffffffff ;  /* 0xffffffff0a0a7836 */ /* 0x000fe20000000000 */
[----:B------:R-:W-:Y:S02]  /*2720*/  UISETP.NE.AND UP0, UPT, UR18, 0x7, UPT ;  /* 0x000000071200788c */ /* 0x000fe4000bf05270 */
[----:B------:R-:W-:Y:S02]  /*2730*/  UISETP.NE.AND UP1, UPT, UR19, 0x7, UPT ;  /* 0x000000071300788c */ /* 0x000fe4000bf25270 */
[----:B------:R-:W-:Y:S02]  /*2740*/  USEL UR8, URZ, 0x1, UP0 ;  /* 0x000000013f087887 */ /* 0x000fe40008000000 */
[----:B------:R-:W-:-:S02]  /*2750*/  USEL UR18, UR18, URZ, UP0 ;  /* 0x0000003f12127287 */ /* 0x000fc40008000000 */
[----:B------:R-:W-:Y:S02]  /*2760*/  USEL UR19, UR19, URZ, UP1 ;  /* 0x0000003f13137287 */ /* 0x000fe40008800000 */
[----:B------:R-:W-:Y:S01]  /*2770*/  LOP3.LUT R142, R142, UR8, RZ, 0x3c, !PT ;  /* 0x000000088e8e7c12 */ /* 0x000fe2000f8e3cff */
[----:B------:R-:W-:Y:S01]  /*2780*/  UMOV UR8, 0x1 ;  /* 0x0000000100087882 */ /* 0x000fe20000000000 */
[----:B------:R-:W-:Y:S08]  /*2790*/  @P0 BRA `(.L_x_27) ;  /* 0xfffffff400d80947 */ /* 0x000ff0000383ffff */
.L_x_19:
[----:B------:R-:W-:Y:S01]  /*27a0*/  UISETP.NE.AND UP0, UPT, UR6, URZ, UPT ;  /* 0x0000003f0600728c */ /* 0x000fe2000bf05270 */
[----:B01----:R-:W0:Y:S03]  /*27b0*/  LDC R10, c[0x0][0x28c] ;  /* 0x0000a300ff0a7b82 */ /* 0x003e260000000800 */
[----:B------:R-:W-:-:S06]  /*27c0*/  USEL UR6, URZ, 0x1, !UP0 ;  /* 0x000000013f067887 */ /* 0x000fcc000c000000 */
[----:B------:R-:W-:Y:S02]  /*27d0*/  ISETP.NE.AND P0, PT, RZ, UR6, PT ;  /* 0x00000006ff007c0c */ /* 0x000fe4000bf05270 */
[----:B0-----:R-:W-:-:S11]  /*27e0*/  ISETP.GE.AND P1, PT, R10, 0x1, PT ;  /* 0x000000010a00780c */ /* 0x001fd60003f26270 */
[----:B------:R-:W-:Y:S05]  /*27f0*/  @!P0 BRA `(.L_x_28) ;  /* 0x0000000400048947 */ /* 0x000fea0003800000 */
[----:B------:R-:W-:Y:S02]  /*2800*/  WARPGROUP.DEPBAR.LE gsb0, 0x0 ;  /* 0x00008000000079c5 */ /* 0x000fe40000010000 */
[----:B------:R-:W-:Y:S01]  /*2810*/  FADD R141, R24, R141 ;  /* 0x0000008d188d7221 */ /* 0x000fe20000000000 */
        /* <DEDUP_REMOVED lines=62> */
[----:B------:R-:W-:-:S07]  /*2c00*/  FADD R14, R14, R87 ;  /* 0x000000570e0e7221 */ /* 0x000fce0000000000 */
.L_x_28:
[----:B------:R-:W-:Y:S02]  /*2c10*/  WARPGROUP.DEPBAR.LE gsb0, 0x0 ;  /* 0x00008000000079c5 */ /* 0x000fe40000010000 */
[----:B------:R-:W-:Y:S05]  /*2c20*/  @!P1 BRA `(.L_x_29) ;  /* 0x0000000000489947 */ /* 0x000fea0003800000 */
[----:B------:R-:W-:-:S13]  /*2c30*/  ISETP.NE.AND P0, PT, R138, 0x3, PT ;  /* 0x000000038a00780c */ /* 0x000fda0003f05270 */
[----:B------:R-:W-:Y:S05]  /*2c40*/  @!P0 BRA `(.L_x_30) ;  /* 0x0000000000048947 */ /* 0x000fea0003800000 */
[----:B------:R-:W-:Y:S01]  /*2c50*/  BPT.TRAP 0x1 ;  /* 0x000000040000795c */ /* 0x000fe20000300000 */
.L_x_30:
[----:B------:R-:W-:Y:S01]  /*2c60*/  UISETP.LT.AND UP0, UPT, UR9, 0x1, UPT ;  /* 0x000000010900788c */ /* 0x000fe2000bf01270 */
[----:B------:R-:W-:-:S03]  /*2c70*/  ISETP.GT.U32.AND P0, PT, R4, 0x1, PT ;  /* 0x000000010400780c */ /* 0x000fc60003f04070 */
[----:B------:R-:W-:-:S04]  /*2c80*/  USEL UR8, UR9, 0x1, UP0 ;  /* 0x0000000109087887 */ /* 0x000fc80008000000 */
[----:B------:R-:W-:-:S04]  /*2c90*/  UIADD3 UR8, UR5, UR9, -UR8 ;  /* 0x0000000905087290 */ /* 0x000fc8000fffe808 */
[----:B------:R-:W-:-:S04]  /*2ca0*/  UIMAD.WIDE.U32 UR6, UR8, 0x24924925, URZ ;  /* 0x24924925080678a5 */ /* 0x000fc8000f8e003f */
[----:B------:R-:W-:-:S04]  /*2cb0*/  UIADD3 UR6, UR8, -UR7, URZ ;  /* 0x8000000708067290 */ /* 0x000fc8000fffe03f */
[----:B------:R-:W-:-:S04]  /*2cc0*/  ULEA.HI UR6, UR6, UR7, URZ, 0x1f ;  /* 0x0000000706067291 */ /* 0x000fc8000f8ff83f */
[----:B------:R-:W-:-:S04]  /*2cd0*/  USHF.R.U32.HI UR6, URZ, 0x2, UR6 ;  /* 0x000000023f067899 */ /* 0x000fc80008011606 */
[----:B------:R-:W-:-:S04]  /*2ce0*/  UIMAD UR6, UR6, -0x7, UR8 ;  /* 0xfffffff9060678a4 */ /* 0x000fc8000f8e0208 */
[----:B------:R-:W-:-:S04]  /*2cf0*/  ULEA UR6, UR6, UR10, 0x3 ;  /* 0x0000000a06067291 */ /* 0x000fc8000f8e183f */
[----:B------:R-:W-:-:S04]  /*2d00*/  UIADD3 UR6, UR6, 0x38, URZ ;  /* 0x0000003806067890 */ /* 0x000fc8000fffe03f */
[----:B------:R-:W-:-:S09]  /*2d10*/  UPRMT UR6, URZ, 0x654, UR6 ;  /* 0x000006543f067896 */ /* 0x000fd20008000006 */
[----:B------:R-:W-:Y:S01]  /*2d20*/  SYNCS.ARRIVE.TRANS64.RED.A1T0 RZ, [UR6], RZ ;  /* 0x000000ffffff79a7 */ /* 0x000fe20008100406 */
[----:B------:R-:W-:Y:S05]  /*2d30*/  @P0 BRA `(.L_x_29) ;  /* 0x0000000000040947 */ /* 0x000fea0003800000 */
[----:B------:R-:W-:Y:S01]  /*2d40*/  BPT.TRAP 0x1 ;  /* 0x000000040000795c */ /* 0x000fe20000300000 */
.L_x_29:
[----:B------:R-:W0:Y:S01]  /*2d50*/  LDC R26, c[0x0][0x288] ;  /* 0x0000a200ff1a7b82 */ /* 0x000e220000000800 */
[--C-:B------:R-:W-:Y:S01]  /*2d60*/  SHF.R.U32.HI R10, RZ, 0x2, R0.reuse ;  /* 0x00000002ff0a7819 */ /* 0x100fe20000011600 */
[----:B------:R-:W-:Y:S01]  /*2d70*/  UIADD3 UR8, UR9, UR5, URZ ;  /* 0x0000000509087290 */ /* 0x000fe2000fffe03f */
[----:B------:R-:W-:Y:S01]  /*2d80*/  SHF.R.U32.HI R25, RZ, 0x7, R0 ;  /* 0x00000007ff197819 */ /* 0x000fe20000011600 */
[----:B------:R-:W-:Y:S01]  /*2d90*/  IMAD.SHL.U32 R29, R7, 0x80, RZ ;  /* 0x00000080071d7824 */ /* 0x000fe200078e00ff */
[----:B------:R-:W-:Y:S01]  /*2da0*/  LOP3.LUT R11, R10, 0x7, RZ, 0xc0, !PT ;  /* 0x000000070a0b7812 */ /* 0x000fe200078ec0ff */
[----:B------:R-:W-:Y:S01]  /*2db0*/  UISETP.GT.U32.AND UP0, UPT, UR8, 0x6, UPT ;  /* 0x000000060800788c */ /* 0x000fe2000bf04070 */
[----:B------:R-:W-:Y:S01]  /*2dc0*/  LOP3.LUT R24, R0, 0x60, RZ, 0xc0, !PT ;  /* 0x0000006000187812 */ /* 0x000fe200078ec0ff */
[----:B------:R-:W-:Y:S01]  /*2dd0*/  UIMAD.WIDE.U32 UR6, UR8, 0x24924925, URZ ;  /* 0x24924925080678a5 */ /* 0x000fe2000f8e003f */
[----:B------:R-:W-:Y:S01]  /*2de0*/  LOP3.LUT R10, R25, 0x1, RZ, 0xc0, !PT ;  /* 0x00000001190a7812 */ /* 0x000fe200078ec0ff */
[----:B------:R-:W-:Y:S01]  /*2df0*/  IMAD.SHL.U32 R31, R6, 0x80, RZ ;  /* 0x00000080061f7824 */ /* 0x000fe200078e00ff */
[----:B------:R-:W-:Y:S01]  /*2e00*/  SHF.R.U32.HI R28, RZ, 0x1, R24 ;  /* 0x00000001ff1c7819 */ /* 0x000fe20000011618 */
[----:B------:R-:W-:Y:S01]  /*2e10*/  ULDC UR12, c[0x0][0x284] ;  /* 0x0000a100000c7ab9 */ /* 0x000fe20000000800 */
[----:B------:R-:W-:Y:S01]  /*2e20*/  UISETP.LT.U32.AND UP0, UPT, UR9, 0x7, UP0 ;  /* 0x000000070900788c */ /* 0x000fe20008701070 */
[----:B------:R-:W-:Y:S01]  /*2e30*/  IMAD.SHL.U32 R24, R10, 0x40, RZ ;  /* 0x000000400a187824 */ /* 0x000fe200078e00ff */
[----:B------:R-:W-:Y:S01]  /*2e40*/  IADD3 R25, RZ, -R28, -R11 ;  /* 0x8000001cff197210 */ /* 0x000fe20007ffe80b */
[----:B------:R-:W-:Y:S01]  /*2e50*/  UIADD3 UR5, UR8, -UR7, URZ ;  /* 0x8000000708057290 */ /* 0x000fe2000fffe03f */
[----:B------:R-:W-:Y:S01]  /*2e60*/  SHF.R.S32.HI R34, RZ, 0x1f, R5 ;  /* 0x0000001fff227819 */ /* 0x000fe20000011405 */
[----:B------:R-:W-:Y:S01]  /*2e70*/  UISETP.GE.U32.AND UP1, UPT, UR9, 0x7, UPT ;  /* 0x000000070900788c */ /* 0x000fe2000bf26070 */
[----:B------:R-:W-:Y:S01]  /*2e80*/  LOP3.LUT R11, R24, 0x40, R11, 0xe2, !PT ;  /* 0x00000040180b7812 */ /* 0x000fe200078ee20b */
[----:B------:R-:W-:Y:S01]  /*2e90*/  IMAD.SHL.U32 R24, R0, 0x2, RZ ;  /* 0x0000000200187824 */ /* 0x000fe200078e00ff */
[----:B------:R-:W-:Y:S01]  /*2ea0*/  USEL UR6, URZ, 0x1, !UP0 ;  /* 0x000000013f067887 */ /* 0x000fe2000c000000 */
[----:B------:R-:W-:Y:S01]  /*2eb0*/  IMAD R30, R10, -0x40, R25 ;  /* 0xffffffc00a1e7824 */ /* 0x000fe200078e0219 */
[----:B------:R-:W-:Y:S01]  /*2ec0*/  LOP3.LUT R10, R0, 0x3, RZ, 0xc0, !PT ;  /* 0x00000003000a7812 */ /* 0x000fe200078ec0ff */
[----:B------:R-:W-:Y:S01]  /*2ed0*/  ULEA.HI UR5, UR5, UR7, URZ, 0x1f ;  /* 0x0000000705057291 */ /* 0x000fe2000f8ff83f */
[C---:B0-----:R-:W-:Y:S01]  /*2ee0*/  ISETP.GE.AND P0, PT, R29.reuse, R26, PT ;  /* 0x0000001a1d00720c */ /* 0x041fe20003f06270 */
[----:B------:R-:W-:Y:S01]  /*2ef0*/  ULDC.64 UR10, c[0x0][0x5d0] ;  /* 0x00017400000a7ab9 */ /* 0x000fe20000000a00 */
[----:B------:R-:W-:Y:S01]  /*2f00*/  LOP3.LUT R24, R29, 0x6, R24, 0xf8, !PT ;  /* 0x000000061d187812 */ /* 0x000fe200078ef818 */
[----:B------:R-:W-:Y:S01]  /*2f10*/  IMAD R32, R34, UR10, RZ ;  /* 0x0000000a22207c24 */ /* 0x000fe2000f8e02ff */
[C---:B------:R-:W-:Y:S01]  /*2f20*/  ISETP.GE.OR P0, PT, R31.reuse, UR12, P0 ;  /* 0x0000000c1f007c0c */ /* 0x040fe20008706670 */
[----:B------:R-:W-:Y:S01]  /*2f30*/  ULOP3.LUT UR4, UR4, UR6, URZ, 0x3c, !UPT ;  /* 0x0000000604047292 */ /* 0x000fe2000f8e3c3f */
[----:B------:R-:W-:Y:S01]  /*2f40*/  SHF.R.S32.HI R25, RZ, 0x1f, R24 ;  /* 0x0000001fff197819 */ /* 0x000fe20000011418 */
[----:B------:R-:W-:Y:S01]  /*2f50*/  USHF.R.U32.HI UR5, URZ, 0x2, UR5 ;  /* 0x000000023f057899 */ /* 0x000fe20008011605 */
[----:B------:R-:W-:Y:S01]  /*2f60*/  IMAD R10, R10, -0x2, R26 ;  /* 0xfffffffe0a0a7824 */ /* 0x000fe200078e021a */
[----:B------:R-:W-:Y:S01]  /*2f70*/  IADD3 R36, -R31, UR12, R30 ;  /* 0x0000000c1f247c10 */ /* 0x000fe2000fffe11e */
[----:B------:R-:W-:Y:S01]  /*2f80*/  IMAD.WIDE R26, R6, 0x80, RZ ;  /* 0x00000080061a7825 */ /* 0x000fe200078e02ff */
[----:B------:R-:W-:-:S02]  /*2f90*/  @UP1 ULOP3.LUT UR4, UR4, 0x1, UR5, 0x78, !UPT ;  /* 0x0000000104041892 */ /* 0x000fc4000f8e7805 */
[----:B------:R-:W-:Y:S01]  /*2fa0*/  UIMAD UR5, UR5, -0x7, UR8 ;  /* 0xfffffff9050578a4 */ /* 0x000fe2000f8e0208 */
[C---:B------:R-:W-:Y:S01]  /*2fb0*/  IMAD R33, R5.reuse, UR11, R32 ;  /* 0x0000000b05217c24 */ /* 0x040fe2000f8e0220 */
[----:B------:R-:W-:Y:S01]  /*2fc0*/  LOP3.LUT R35, R26, R11, R28, 0xfe, !PT ;  /* 0x0000000b1a237212 */ /* 0x000fe200078efe1c */
[----:B------:R-:W-:-:S04]  /*2fd0*/  IMAD.WIDE.U32 R6, R5, UR10, R24 ;  /* 0x0000000a05067c25 */ /* 0x000fc8000f8e0018 */
[----:B------:R-:W-:Y:S02]  /*2fe0*/  IMAD.IADD R7, R7, 0x1, R33 ;  /* 0x0000000107077824 */ /* 0x000fe400078e0221 */
[----:B------:R-:W-:Y:S02]  /*2ff0*/  IMAD.IADD R29, R10, 0x1, -R29 ;  /* 0x000000010a1d7824 */ /* 0x000fe400078e0a1d */
[----:B------:R-:W-:Y:S01]  /*3000*/  IMAD.MOV.U32 R28, RZ, RZ, -0x1 ;  /* 0xffffffffff1c7424 */ /* 0x000fe200078e00ff */
[----:B------:R-:W-:Y:S06]  /*3010*/  @P0 BRA `(.L_x_31) ;  /* 0x0000004400a40947 */ /* 0x000fec0003800000 */
[----:B------:R-:W0:Y:S01]  /*3020*/  LDC.64 R32, c[0x0][0x5c8] ;  /* 0x00017200ff207b82 */ /* 0x000e220000000a00 */
[----:B------:R-:W-:Y:S01]  /*3030*/  ULDC.64 UR6, c[0x0][0x5c0] ;  /* 0x0001700000067ab9 */ /* 0x000fe20000000a00 */
[----:B------:R-:W-:Y:S01]  /*3040*/  BSSY B0, `(.L_x_31) ;  /* 0x0000466000007945 */ /* 0x000fe20003800000 */
[-C--:B0-----:R-:W-:Y:S02]  /*3050*/  IMAD R10, R27, R32.reuse, RZ ;  /* 0x000000201b0a7224 */ /* 0x081fe400078e02ff */
[----:B------:R-:W-:-:S04]  /*3060*/  IMAD.WIDE.U32 R6, R35, R32, R6 ;  /* 0x0000002023067225 */ /* 0x000fc800078e0006 */
[----:B------:R-:W-:Y:S01]  /*3070*/  IMAD R31, R35, R33, R10 ;  /* 0x00000021231f7224 */ /* 0x000fe200078e020a */
[----:B------:R-:W-:Y:S02]  /*3080*/  LEA R11, P0, R32, R6, 0x3 ;  /* 0x00000006200b7211 */ /* 0x000fe400078018ff */
[----:B------:R-:W-:Y:S01]  /*3090*/  IADD3 R10, P1, R6, UR6, RZ ;  /* 0x00000006060a7c10 */ /* 0x000fe2000ff3e0ff */
[----:B------:R-:W-:Y:S01]  /*30a0*/  IMAD.IADD R31, R7, 0x1, R31 ;  /* 0x00000001071f7824 */ /* 0x000fe200078e021f */
[----:B------:R-:W-:-:S04]  /*30b0*/  IADD3 R6, P3, R11, UR6, RZ ;  /* 0x000000060b067c10 */ /* 0x000fc8000ff7e0ff */
[----:B------:R-:W-:Y:S02]  /*30c0*/  LEA.HI.X R7, R32, R31, R33, 0x3, P0 ;  /* 0x0000001f20077211 */ /* 0x000fe400000f1c21 */
[----:B---3-5:R-:W-:Y:S02]  /*30d0*/  FSETP.NEU.AND P0, PT, R9, RZ, PT ;  /* 0x000000ff0900720b */ /* 0x028fe40003f0d000 */
[----:B------:R-:W-:Y:S02]  /*30e0*/  IADD3.X R11, R31, UR7, RZ, P1, !PT ;  /* 0x000000071f0b7c10 */ /* 0x000fe40008ffe4ff */
[----:B------:R-:W-:-:S09]  /*30f0*/  IADD3.X R7, R7, UR7, RZ, P3, !PT ;  /* 0x0000000707077c10 */ /* 0x000fd20009ffe4ff */
[----:B------:R-:W-:Y:S05]  /*3100*/  @!P0 BRA `(.L_x_32) ;  /* 0x00000034005c8947 */ /* 0x000fea0003800000 */
[----:B------:R-:W-:Y:S01]  /*3110*/  ULDC.64 UR6, c[0x0][0x5b8] ;  /* 0x00016e0000067ab9 */ /* 0x000fe20000000a00 */
[----:B------:R-:W-:Y:S01]  /*3120*/  ISETP.GE.AND P0, PT, R36, 0x1, PT ;  /* 0x000000012400780c */ /* 0x000fe20003f06270 */
[----:B------:R-:W-:Y:S01]  /*3130*/  IMAD R32, R34, UR6, RZ ;  /* 0x0000000622207c24 */ /* 0x000fe2000f8e02ff */
[----:B------:R-:W-:Y:S01]  /*3140*/  ULDC.64 UR10, c[0x0][0x5a8] ;  /* 0x00016a00000a7ab9 */ /* 0x000fe20000000a00 */
[----:B------:R-:W-:Y:S01]  /*3150*/  IMAD.WIDE.U32 R30, R5, UR6, R24 ;  /* 0x00000006051e7c25 */ /* 0x000fe2000f8e0018 */
[----:B------:R-:W-:Y:S01]  /*3160*/  ISETP.LT.OR P4, PT, R29, 0x1, !P0 ;  /* 0x000000011d00780c */ /* 0x000fe20004781670 */
[----:B------:R-:W-:Y:S02]  /*3170*/  BSSY B1, `(.L_x_33) ;  /* 0x000000c000017945 */ /* 0x000fe40003800000 */
[----:B------:R-:W-:Y:S01]  /*3180*/  IMAD R5, R5, UR7, R32 ;  /* 0x0000000705057c24 */ /* 0x000fe2000f8e0220 */
[----:B------:R-:W-:-:S03]  /*3190*/  ULDC.64 UR6, c[0x0][0x5b0] ;  /* 0x00016c0000067ab9 */ /* 0x000fc60000000a00 */
[----:B------:R-:W-:Y:S02]  /*31a0*/  IMAD.IADD R31, R31, 0x1, R5 ;  /* 0x000000011f1f7824 */ /* 0x000fe400078e0205 */
[----:B------:R-:W-:Y:S02]  /*31b0*/  IMAD R5, R27, UR6, RZ ;  /* 0x000000061b057c24 */ /* 0x000fe4000f8e02ff */
[----:B------:R-:W-:-:S04]  /*31c0*/  IMAD.WIDE.U32 R24, R35, UR6, R30 ;  /* 0x0000000623187c25 */ /* 0x000fc8000f8e001e */
[----:B------:R-:W-:Y:S01]  /*31d0*/  IMAD R5, R35, UR7, R5 ;  /* 0x0000000723057c24 */ /* 0x000fe2000f8e0205 */
[----:B------:R-:W-:-:S04]  /*31e0*/  IADD3 R24, P1, R24, UR10, RZ ;  /* 0x0000000a18187c10 */ /* 0x000fc8000ff3e0ff */
[--C-:B------:R-:W-:Y:S02]  /*31f0*/  IADD3.X R25, R25, UR11, R5.reuse, P1, !PT ;  /* 0x0000000b19197c10 */ /* 0x100fe40008ffe405 */
[----:B------:R-:W-:Y:S01]  /*3200*/  PRMT R5, RZ, 0x7610, R5 ;  /* 0x00007610ff057816 */ /* 0x000fe20000000005 */
[----:B------:R-:W-:Y:S06]  /*3210*/  @P4 BRA `(.L_x_34) ;  /* 0x0000000000044947 */ /* 0x000fec0003800000 */
[----:B------:R0:W5:Y:S02]  /*3220*/  LDG.E.U8 R5, desc[UR16][R24.64] ;  /* 0x0000001018057981 */ /* 0x000164000c1e1100 */
.L_x_34:
[----:B------:R-:W-:Y:S05]  /*3230*/  BSYNC B1 ;  /* 0x0000000000017941 */ /* 0x000fea0003800000 */
.L_x_33:
[----:B-----5:R-:W-:Y:S01]  /*3240*/  LOP3.LUT R5, R5, 0xff, RZ, 0xc0, !PT ;  /* 0x000000ff05057812 */ /* 0x020fe200078ec0ff */
[----:B------:R-:W-:Y:S01]  /*3250*/  BSSY B1, `(.L_x_35) ;  /* 0x000000b000017945 */ /* 0x000fe20003800000 */
[----:B------:R-:W-:Y:S02]  /*3260*/  ISETP.LT.OR P3, PT, R29, 0x2, !P0 ;  /* 0x000000021d00780c */ /* 0x000fe40004761670 */
[----:B------:R-:W-:-:S05]  /*3270*/  F2FP.F16.E5M2.UNPACK_B R5, R5 ;  /* 0x00000005ff05723e */ /* 0x000fca00020004ff */
[----:B------:R-:W-:Y:S01]  /*3280*/  HADD2.F32 R32, -RZ, R5.H0_H0 ;  /* 0x20000005ff207230 */ /* 0x000fe20000004100 */
[----:B------:R-:W-:-:S04]  /*3290*/  PRMT R5, RZ, 0x7610, R5 ;  /* 0x00007610ff057816 */ /* 0x000fc80000000005 */
[----:B------:R-:W-:-:S04]  /*32a0*/  FMUL R32, R32, R9 ;  /* 0x0000000920207220 */ /* 0x000fc80000400000 */
[----:B--2---:R-:W-:-:S05]  /*32b0*/  FFMA R32, R141, R8, R32 ;  /* 0x000000088d207223 */ /* 0x004fca0000000020 */
[----:B------:R-:W-:-:S05]  /*32c0*/  F2FP.SATFINITE.E5M2.F32.PACK_AB_MERGE_C R33, RZ, R32, RZ ;  /* 0x00000020ff21723e */ /* 0x000fca00048060ff */
[----:B------:R1:W-:Y:S01]  /*32d0*/  @!P4 STG.E.U8 desc[UR16][R10.64], R33 ;  /* 0x000000210a00c986 */ /* 0x0003e2000c101110 */
[----:B------:R-:W-:Y:S05]  /*32e0*/  @P3 BRA `(.L_x_36) ;  /* 0x0000000000043947 */ /* 0x000fea0003800000 */
[----:B------:R2:W5:Y:S02]  /*32f0*/  LDG.E.U8 R5, desc[UR16][R24.64+0x1] ;  /* 0x0000011018057981 */ /* 0x000564000c1e1100 */
.L_x_36:
[----:B------:R-:W-:Y:S05]  /*3300*/  BSYNC B1 ;  /* 0x0000000000017941 */ /* 0x000fea0003800000 */
.L_x_35:
[----:B-----5:R-:W-:Y:S01]  /*3310*/  LOP3.LUT R5, R5, 0xff, RZ, 0xc0, !PT ;  /* 0x000000ff05057812 */ /* 0x020fe200078ec0ff */
[----:B------:R-:W-:Y:S01]  /*3320*/  BSSY B1, `(.L_x_37) ;  /* 0x0000013000017945 */ /* 0x000fe20003800000 */
[----:B-1----:R-:W-:Y:S02]  /*3330*/  IADD3 R33, P1, R35, 0x8, RZ ;  /* 0x0000000823217810 */ /* 0x002fe40007f3e0ff */
[----:B------:R-:W-:-:S03]  /*3340*/  F2FP.F16.E5M2.UNPACK_B R5, R5 ;  /* 0x00000005ff05723e */ /* 0x000fc600020004ff */
[----:B------:R-:W-:Y:S01]  /*3350*/  IMAD.X R27, RZ, RZ, R27, P1 ;  /* 0x000000ffff1b7224 */ /* 0x000fe200008e061b */
[----:B------:R-:W-:Y:S01]  /*3360*/  ISETP.GE.AND P1, PT, R36, 0x9, PT ;  /* 0x000000092400780c */ /* 0x000fe20003f26270 */
[----:B------:R-:W-:Y:S02]  /*3370*/  HADD2.F32 R26, -RZ, R5.H0_H0 ;  /* 0x20000005ff1a7230 */ /* 0x000fe40000004100 */
[----:B------:R-:W-:Y:S01]  /*3380*/  IMAD.WIDE.U32 R30, R33, UR6, R30 ;  /* 0x00000006211e7c25 */ /* 0x000fe2000f8e001e */
[----:B------:R-:W-:-:S03]  /*3390*/  ISETP.LT.OR P5, PT, R29, 0x1, !P1 ;  /* 0x000000011d00780c */ /* 0x000fc60004fa1670 */
[----:B------:R-:W-:Y:S01]  /*33a0*/  FMUL R5, R26, R9 ;  /* 0x000000091a057220 */ /* 0x000fe20000400000 */
[----:B------:R-:W-:-:S03]  /*33b0*/  IMAD R26, R27, UR6, RZ ;  /* 0x000000061b1a7c24 */ /* 0x000fc6000f8e02ff */
[----:B------:R-:W-:Y:S01]  /*33c0*/  FFMA R5, R136, R8, R5 ;  /* 0x0000000888057223 */ /* 0x000fe20000000005 */
[----:B------:R-:W-:Y:S01]  /*33d0*/  IMAD R33, R33, UR7, R26 ;  /* 0x0000000721217c24 */ /* 0x000fe2000f8e021a */
[----:B------:R-:W-:-:S03]  /*33e0*/  IADD3 R26, P4, R30, UR10, RZ ;  /* 0x0000000a1e1a7c10 */ /* 0x000fc6000ff9e0ff */
[----:B------:R-:W-:Y:S02]  /*33f0*/  F2FP.SATFINITE.E5M2.F32.PACK_AB_MERGE_C R35, RZ, R5, RZ ;  /* 0x00000005ff23723e */ /* 0x000fe400048060ff */
[----:B------:R-:W-:Y:S02]  /*3400*/  IADD3.X R27, R31, UR11, R33, P4, !PT ;  /* 0x0000000b1f1b7c10 */ /* 0x000fe4000a7fe421 */
[----:B------:R-:W-:Y:S01]  /*3410*/  PRMT R5, RZ, 0x7610, R5 ;  /* 0x00007610ff057816 */ /* 0x000fe20000000005 */
[----:B------:R1:W-:Y:S01]  /*3420*/  @!P3 STG.E.U8 desc[UR16][R10.64+0x1], R35 ;  /* 0x000001230a00b986 */ /* 0x0003e2000c101110 */
[----:B------:R-:W-:Y:S05]  /*3430*/  @P5 BRA `(.L_x_38) ;  /* 0x0000000000045947 */ /* 0x000fea0003800000 */
[----:B------:R3:W5:Y:S02]  /*3440*/  LDG.E.U8 R5, desc[UR16][R26.64] ;  /* 0x000000101a057981 */ /* 0x000764000c1e1100 */
.L_x_38:
[----:B------:R-:W-:Y:S05]  /*3450*/  BSYNC B1 ;  /* 0x0000000000017941 */ /* 0x000fea0003800000 */
.L_x_37:
[----:B-----5:R-:W-:Y:S01]  /*3460*/  LOP3.LUT R5, R5, 0xff, RZ, 0xc0, !PT ;  /* 0x000000ff05057812 */ /* 0x020fe200078ec0ff */
[----:B------:R-:W-:Y:S01]  /*3470*/  BSSY B1, `(.L_x_39) ;  /* 0x000000b000017945 */ /* 0x000fe20003800000 */
[----:B------:R-:W-:Y:S02]  /*3480*/  ISETP.LT.OR P3, PT, R29, 0x2, !P1 ;  /* 0x000000021d00780c */ /* 0x000fe40004f61670 */
[----:B------:R-:W-:-:S05]  /*3490*/  F2FP.F16.E5M2.UNPACK_B R5, R5 ;  /* 0x00000005ff05723e */ /* 0x000fca00020004ff */
[----:B------:R-:W-:Y:S01]  /*34a0*/  HADD2.F32 R30, -RZ, R5.H0_H0 ;  /* 0x20000005ff1e7230 */ /* 0x000fe20000004100 */
[----:B------:R-:W-:-:S04]  /*34b0*/  PRMT R5, RZ, 0x7610, R5 ;  /* 0x00007610ff057816 */ /* 0x000fc80000000005 */
[----:B------:R-:W-:-:S04]  /*34c0*/  FMUL R30, R30, R9 ;  /* 0x000000091e1e7220 */ /* 0x000fc80000400000 */
[----:B------:R-:W-:-:S05]  /*34d0*/  FFMA R30, R139, R8, R30 ;  /* 0x000000088b1e7223 */ /* 0x000fca000000001e */
[----:B------:R-:W-:-:S05]  /*34e0*/  F2FP.SATFINITE.E5M2.F32.PACK_AB_MERGE_C R31, RZ, R30, RZ ;  /* 0x0000001eff1f723e */ /* 0x000fca00048060ff */
[----:B------:R4:W-:Y:S01]  /*34f0*/  @!P5 STG.E.U8 desc[UR16][R6.64], R31 ;  /* 0x0000001f0600d986 */ /* 0x0009e2000c101110 */
[----:B------:R-:W-:Y:S05]  /*3500*/  @P3 BRA `(.L_x_40) ;  /* 0x0000000000043947 */ /* 0x000fea0003800000 */
[----:B------:R0:W5:Y:S02]  /*3510*/  LDG.E.U8 R5, desc[UR16][R26.64+0x1] ;  /* 0x000001101a057981 */ /* 0x000164000c1e1100 */
.L_x_40:
[----:B------:R-:W-:Y:S05]  /*3520*/  BSYNC B1 ;  /* 0x0000000000017941 */ /* 0x000fea0003800000 */
.L_x_39:
[----:B-----5:R-:W-:Y:S01]  /*3530*/  LOP3.LUT R5, R5, 0xff, RZ, 0xc0, !PT ;  /* 0x000000ff05057812 */ /* 0x020fe200078ec0ff */
[----:B------:R-:W-:Y:S01]  /*3540*/  BSSY B1, `(.L_x_41) ;  /* 0x000000b000017945 */ /* 0x000fe20003800000 */
[----:B------:R-:W-:Y:S02]  /*3550*/  ISETP.LT.OR P4, PT, R29, 0x9, !P0 ;  /* 0x000000091d00780c */ /* 0x000fe40004781670 */
[----:B------:R-:W-:-:S05]  /*3560*/  F2FP.F16.E5M2.UNPACK_B R5, R5 ;  /* 0x00000005ff05723e */ /* 0x000fca00020004ff */
[----:B------:R-:W-:-:S05]  /*3570*/  HADD2.F32 R30, -RZ, R5.H0_H0 ;  /* 0x20000005ff1e7230 */ /* 0x000fca0000004100 */
[----:B------:R-:W-:-:S04]  /*3580*/  FMUL R5, R30, R9 ;  /* 0x000000091e057220 */ /* 0x000fc80000400000 */
[----:B------:R-:W-:-:S05]  /*3590*/  FFMA R5, R134, R8, R5 ;  /* 0x0000000886057223 */ /* 0x000fca0000000005 */
[----:B----4-:R-:W-:Y:S02]  /*35a0*/  F2FP.SATFINITE.E5M2.F32.PACK_AB_MERGE_C R31, RZ, R5, RZ ;  /* 0x00000005ff1f723e */ /* 0x010fe400048060ff */
[----:B------:R-:W-:-:S03]  /*35b0*/  PRMT R5, RZ, 0x7610, R5 ;  /* 0x00007610ff057816 */ /* 0x000fc60000000005 */
[----:B------:R4:W-:Y:S01]  /*35c0*/  @!P3 STG.E.U8 desc[UR16][R6.64+0x1], R31 ;  /* 0x0000011f0600b986 */ /* 0x0009e2000c101110 */
[----:B------:R-:W-:Y:S05]  /*35d0*/  @P4 BRA `(.L_x_42) ;  /* 0x0000000000044947 */ /* 0x000fea0003800000 */
[----:B------:R0:W5:Y:S02]  /*35e0*/  LDG.E.U8 R5, desc[UR16][R24.64+0x8] ;  /* 0x0000081018057981 */ /* 0x000164000c1e1100 */
.L_x_42:
[----:B------:R-:W-:Y:S05]  /*35f0*/  BSYNC B1 ;  /* 0x0000000000017941 */ /* 0x000fea0003800000 */
.L_x_41:
        /* <DEDUP_REMOVED lines=8> */
[----:B----4-:R-:W-:-:S05]  /*3680*/  F2FP.SATFINITE.E5M2.F32.PACK_AB_MERGE_C R31, RZ, R30, RZ ;  /* 0x0000001eff1f723e */ /* 0x010fca00048060ff */
[----:B------:R4:W-:Y:S01]  /*3690*/  @!P4 STG.E.U8 desc[UR16][R10.64+0x8], R31 ;  /* 0x0000081f0a00c986 */ /* 0x0009e2000c101110 */
[----:B------:R-:W-:Y:S05]  /*36a0*/  @P3 BRA `(.L_x_44) ;  /* 0x0000000000043947 */ /* 0x000fea0003800000 */
[----:B------:R0:W5:Y:S02]  /*36b0*/  LDG.E.U8 R5, desc[UR16][R24.64+0x9] ;  /* 0x0000091018057981 */ /* 0x000164000c1e1100 */
.L_x_44:
[----:B------:R-:W-:Y:S05]  /*36c0*/  BSYNC B1 ;  /* 0x0000000000017941 */ /* 0x000fea0003800000 */
.L_x_43:
        /* <DEDUP_REMOVED lines=12> */
.L_x_46:
[----:B------:R-:W-:Y:S05]  /*3790*/  BSYNC B1 ;  /* 0x0000000000017941 */ /* 0x000fea0003800000 */
.L_x_45:
        /* <DEDUP_REMOVED lines=12> */
.L_x_48:
[----:B------:R-:W-:Y:S05]  /*3860*/  BSYNC B1 ;  /* 0x0000000000017941 */ /* 0x000fea0003800000 */
.L_x_47:
        /* <DEDUP_REMOVED lines=12> */
.L_x_50:
[----:B------:R-:W-:Y:S05]  /*3930*/  BSYNC B1 ;  /* 0x0000000000017941 */ /* 0x000fea0003800000 */
.L_x_49:
        /* <DEDUP_REMOVED lines=12> */
.L_x_52:
[----:B------:R-:W-:Y:S05]  /*3a00*/  BSYNC B1 ;  /* 0x0000000000017941 */ /* 0x000fea0003800000 */
.L_x_51:
        /* <DEDUP_REMOVED lines=12> */
.L_x_54:
[----:B------:R-:W-:Y:S05]  /*3ad0*/  BSYNC B1 ;  /* 0x0000000000017941 */ /* 0x000fea0003800000 */
.L_x_53:
        /* <DEDUP_REMOVED lines=12> */
.L_x_56:
[----:B------:R-:W-:Y:S05]  /*3ba0*/  BSYNC B1 ;  /* 0x0000000000017941 */ /* 0x000fea0003800000 */
.L_x_55:
        /* <DEDUP_REMOVED lines=12> */
.L_x_58:
[----:B------:R-:W-:Y:S05]  /*3c70*/  BSYNC B1 ;  /* 0x0000000000017941 */ /* 0x000fea0003800000 */
.L_x_57:
        /* <DEDUP_REMOVED lines=12> */
.L_x_60:
[----:B------:R-:W-:Y:S05]  /*3d40*/  BSYNC B1 ;  /* 0x0000000000017941 */ /* 0x000fea0003800000 */
.L_x_59:
        /* <DEDUP_REMOVED lines=12> */
.L_x_62:
[----:B------:R-:W-:Y:S05]  /*3e10*/  BSYNC B1 ;  /* 0x0000000000017941 */ /* 0x000fea0003800000 */
.L_x_61:
        /* <DEDUP_REMOVED lines=12> */
.L_x_64:
[----:B------:R-:W-:Y:S05]  /*3ee0*/  BSYNC B1 ;  /* 0x0000000000017941 */ /* 0x000fea0003800000 */
.L_x_63:
        /* <DEDUP_REMOVED lines=12> */
.L_x_66:
[----:B------:R-:W-:Y:S05]  /*3fb0*/  BSYNC B1 ;  /* 0x0000000000017941 */ /* 0x000fea0003800000 */
.L_x_65:
        /* <DEDUP_REMOVED lines=12> */
.L_x_68:
[----:B------:R-:W-:Y:S05]  /*4080*/  BSYNC B1 ;  /* 0x0000000000017941 */ /* 0x000fea0003800000 */
.L_x_67:
        /* <DEDUP_REMOVED lines=12> */
.L_x_70:
[----:B------:R-:W-:Y:S05]  /*4150*/  BSYNC B1 ;  /* 0x0000000000017941 */ /* 0x000fea0003800000 */
.L_x_69:
        /* <DEDUP_REMOVED lines=12> */
.L_x_72:
[----:B------:R-:W-:Y:S05]  /*4220*/  BSYNC B1 ;  /* 0x0000000000017941 */ /* 0x000fea0003800000 */
.L_x_71:
        /* <DEDUP_REMOVED lines=12> */
.L_x_74:
[----:B------:R-:W-:Y:S05]  /*42f0*/  BSYNC B1 ;  /* 0x0000000000017941 */ /* 0x000fea0003800000 */
.L_x_73:
        /* <DEDUP_REMOVED lines=12> */
.L_x_76:
[----:B------:R-:W-:Y:S05]  /*43c0*/  BSYNC B1 ;  /* 0x0000000000017941 */ /* 0x000fea0003800000 */
.L_x_75:
        /* <DEDUP_REMOVED lines=12> */
.L_x_78:
[----:B------:R-:W-:Y:S05]  /*4490*/  BSYNC B1 ;  /* 0x0000000000017941 */ /* 0x000fea0003800000 */
.L_x_77:
        /* <DEDUP_REMOVED lines=12> */
.L_x_80:
[----:B------:R-:W-:Y:S05]  /*4560*/  BSYNC B1 ;  /* 0x0000000000017941 */ /* 0x000fea0003800000 */
.L_x_79:
        /* <DEDUP_REMOVED lines=12> */
.L_x_82:
[----:B------:R-:W-:Y:S05]  /*4630*/  BSYNC B1 ;  /* 0x0000000000017941 */ /* 0x000fea0003800000 */
.L_x_81:
        /* <DEDUP_REMOVED lines=12> */
.L_x_84:
[----:B------:R-:W-:Y:S05]  /*4700*/  BSYNC B1 ;  /* 0x0000000000017941 */ /* 0x000fea0003800000 */
.L_x_83:
        /* <DEDUP_REMOVED lines=12> */
.L_x_86:
[----:B------:R-:W-:Y:S05]  /*47d0*/  BSYNC B1 ;  /* 0x0000000000017941 */ /* 0x000fea0003800000 */
.L_x_85:
        /* <DEDUP_REMOVED lines=12> */
.L_x_88:
[----:B------:R-:W-:Y:S05]  /*48a0*/  BSYNC B1 ;  /* 0x0000000000017941 */ /* 0x000fea0003800000 */
.L_x_87:
        /* <DEDUP_REMOVED lines=12> */
.L_x_90:
[----:B------:R-:W-:Y:S05]  /*4970*/  BSYNC B1 ;  /* 0x0000000000017941 */ /* 0x000fea0003800000 */
.L_x_89:
        /* <DEDUP_REMOVED lines=12> */
.L_x_92:
[----:B------:R-:W-:Y:S05]  /*4a40*/  BSYNC B1 ;  /* 0x0000000000017941 */ /* 0x000fea0003800000 */
.L_x_91:
        /* <DEDUP_REMOVED lines=12> */
.L_x_94:
[----:B------:R-:W-:Y:S05]  /*4b10*/  BSYNC B1 ;  /* 0x0000000000017941 */ /* 0x000fea0003800000 */
.L_x_93:
        /* <DEDUP_REMOVED lines=12> */
.L_x_96:
[----:B------:R-:W-:Y:S05]  /*4be0*/  BSYNC B1 ;  /* 0x0000000000017941 */ /* 0x000fea0003800000 */
.L_x_95:
        /* <DEDUP_REMOVED lines=12> */
.L_x_98:
[----:B------:R-:W-:Y:S05]  /*4cb0*/  BSYNC B1 ;  /* 0x0000000000017941 */ /* 0x000fea0003800000 */
.L_x_97:
        /* <DEDUP_REMOVED lines=12> */
.L_x_100:
[----:B------:R-:W-:Y:S05]  /*4d80*/  BSYNC B1 ;  /* 0x0000000000017941 */ /* 0x000fea0003800000 */
.L_x_99:
        /* <DEDUP_REMOVED lines=12> */
.L_x_102:
[----:B------:R-:W-:Y:S05]  /*4e50*/  BSYNC B1 ;  /* 0x0000000000017941 */ /* 0x000fea0003800000 */
.L_x_101:
        /* <DEDUP_REMOVED lines=12> */
.L_x_104:
[----:B------:R-:W-:Y:S05]  /*4f20*/  BSYNC B1 ;  /* 0x0000000000017941 */ /* 0x000fea0003800000 */
.L_x_103:
        /* <DEDUP_REMOVED lines=12> */
.L_x_106:
[----:B------:R-:W-:Y:S05]  /*4ff0*/  BSYNC B1 ;  /* 0x0000000000017941 */ /* 0x000fea0003800000 */
.L_x_105:
        /* <DEDUP_REMOVED lines=12> */
.L_x_108:
[----:B------:R-:W-:Y:S05]  /*50c0*/  BSYNC B1 ;  /* 0x0000000000017941 */ /* 0x000fea0003800000 */
.L_x_107:
        /* <DEDUP_REMOVED lines=12> */
.L_x_110:
[----:B------:R-:W-:Y:S05]  /*5190*/  BSYNC B1 ;  /* 0x0000000000017941 */ /* 0x000fea0003800000 */
.L_x_109:
        /* <DEDUP_REMOVED lines=12> */
.L_x_112:
[----:B------:R-:W-:Y:S05]  /*5260*/  BSYNC B1 ;  /* 0x0000000000017941 */ /* 0x000fea0003800000 */
.L_x_111:
        /* <DEDUP_REMOVED lines=12> */
.L_x_114:
[----:B------:R-:W-:Y:S05]  /*5330*/  BSYNC B1 ;  /* 0x0000000000017941 */ /* 0x000fea0003800000 */
.L_x_113:
        /* <DEDUP_REMOVED lines=12> */
.L_x_116:
[----:B------:R-:W-:Y:S05]  /*5400*/  BSYNC B1 ;  /* 0x0000000000017941 */ /* 0x000fea0003800000 */
.L_x_115:
        /* <DEDUP_REMOVED lines=12> */
.L_x_118:
[----:B------:R-:W-:Y:S05]  /*54d0*/  BSYNC B1 ;  /* 0x0000000000017941 */ /* 0x000fea0003800000 */
.L_x_117:
        /* <DEDUP_REMOVED lines=12> */
.L_x_120:
[----:B------:R-:W-:Y:S05]  /*55a0*/  BSYNC B1 ;  /* 0x0000000000017941 */ /* 0x000fea0003800000 */
.L_x_119:
        /* <DEDUP_REMOVED lines=12> */
.L_x_122:
[----:B------:R-:W-:Y:S05]  /*5670*/  BSYNC B1 ;  /* 0x0000000000017941 */ /* 0x000fea0003800000 */
.L_x_121:
        /* <DEDUP_REMOVED lines=12> */
.L_x_124:
[----:B------:R-:W-:Y:S05]  /*5740*/  BSYNC B1 ;  /* 0x0000000000017941 */ /* 0x000fea0003800000 */
.L_x_123:
        /* <DEDUP_REMOVED lines=12> */
.L_x_126:
[----:B------:R-:W-:Y:S05]  /*5810*/  BSYNC B1 ;  /* 0x0000000000017941 */ /* 0x000fea0003800000 */
.L_x_125:
        /* <DEDUP_REMOVED lines=12> */
.L_x_128:
[----:B------:R-:W-:Y:S05]  /*58e0*/  BSYNC B1 ;  /* 0x0000000000017941 */ /* 0x000fea0003800000 */
.L_x_127:
        /* <DEDUP_REMOVED lines=12> */
.L_x_130:
[----:B------:R-:W-:Y:S05]  /*59b0*/  BSYNC B1 ;  /* 0x0000000000017941 */ /* 0x000fea0003800000 */
.L_x_129:
        /* <DEDUP_REMOVED lines=12> */
.L_x_132:
[----:B------:R-:W-:Y:S05]  /*5a80*/  BSYNC B1 ;  /* 0x0000000000017941 */ /* 0x000fea0003800000 */
.L_x_131:
        /* <DEDUP_REMOVED lines=12> */
.L_x_134:
[----:B------:R-:W-:Y:S05]  /*5b50*/  BSYNC B1 ;  /* 0x0000000000017941 */ /* 0x000fea0003800000 */
.L_x_133:
        /* <DEDUP_REMOVED lines=12> */
.L_x_136:
[----:B------:R-:W-:Y:S05]  /*5c20*/  BSYNC B1 ;  /* 0x0000000000017941 */ /* 0x000fea0003800000 */
.L_x_135:
        /* <DEDUP_REMOVED lines=12> */
.L_x_138:
[----:B------:R-:W-:Y:S05]  /*5cf0*/  BSYNC B1 ;  /* 0x0000000000017941 */ /* 0x000fea0003800000 */
.L_x_137:
        /* <DEDUP_REMOVED lines=12> */
.L_x_140:
[----:B------:R-:W-:Y:S05]  /*5dc0*/  BSYNC B1 ;  /* 0x0000000000017941 */ /* 0x000fea0003800000 */
.L_x_139:
        /* <DEDUP_REMOVED lines=12> */
.L_x_142:
[----:B------:R-:W-:Y:S05]  /*5e90*/  BSYNC B1 ;  /* 0x0000000000017941 */ /* 0x000fea0003800000 */
.L_x_141:
        /* <DEDUP_REMOVED lines=12> */
.L_x_144:
[----:B------:R-:W-:Y:S05]  /*5f60*/  BSYNC B1 ;  /* 0x0000000000017941 */ /* 0x000fea0003800000 */
.L_x_143:
[----:B-----5:R-:W-:Y:S01]  /*5f70*/  LOP3.LUT R5, R5, 0xff, RZ, 0xc0, !PT ;  /* 0x000000ff05057812 */ /* 0x020fe200078ec0ff */
[----:B------:R-:W-:Y:S01]  /*5f80*/  BSSY B1, `(.L_x_145) ;  /* 0x000000b000017945 */ /* 0x000fe20003800000 */
[----:B------:R-:W-:Y:S02]  /*5f90*/  ISETP.LT.OR P4, PT, R29, 0x71, !P0 ;  /* 0x000000711d00780c */ /* 0x000fe40004781670 */
[----:B------:R-:W-:-:S05]  /*5fa0*/  F2FP.F16.E5M2.UNPACK_B R5, R5 ;  /* 0x00000005ff05723e */ /* 0x000fca00020004ff */
[----:B------:R-:W-:-:S05]  /*5fb0*/  HADD2.F32 R18, -RZ, R5.H0_H0 ;  /* 0x20000005ff127230 */ /* 0x000fca0000004100 */
[----:B------:R-:W-:-:S04]  /*5fc0*/  FMUL R5, R18, R9 ;  /* 0x0000000912057220 */ /* 0x000fc80000400000 */
[----:B------:R-:W-:-:S05]  /*5fd0*/  FFMA R5, R20, R8, R5 ;  /* 0x0000000814057223 */ /* 0x000fca0000000005 */
[----:B0-----:R-:W-:Y:S02]  /*5fe0*/  F2FP.SATFINITE.E5M2.F32.PACK_AB_MERGE_C R23, RZ, R5, RZ ;  /* 0x00000005ff17723e */ /* 0x001fe400048060ff */
[----:B------:R-:W-:-:S03]  /*5ff0*/  PRMT R5, RZ, 0x7610, R5 ;  /* 0x00007610ff057816 */ /* 0x000fc60000000005 */
[----:B------:R0:W-:Y:S01]  /*6000*/  @!P3 STG.E.U8 desc[UR16][R6.64+0x69], R23 ;  /* 0x000069170600b986 */ /* 0x0001e2000c101110 */
[----:B------:R-:W-:Y:S05]  /*6010*/  @P4 BRA `(.L_x_146) ;  /* 0x0000000000044947 */ /* 0x000fea0003800000 */
[----:B------:R0:W5:Y:S02]  /*6020*/  LDG.E.U8 R5, desc[UR16][R24.64+0x70] ;  /* 0x0000701018057981 */ /* 0x000164000c1e1100 */
.L_x_146:
[----:B------:R-:W-:Y:S05]  /*6030*/  BSYNC B1 ;  /* 0x0000000000017941 */ /* 0x000fea0003800000 */
.L_x_145:
        /* <DEDUP_REMOVED lines=12> */
.L_x_148:
[----:B------:R-:W-:Y:S05]  /*6100*/  BSYNC B1 ;  /* 0x0000000000017941 */ /* 0x000fea0003800000 */
.L_x_147:
        /* <DEDUP_REMOVED lines=12> */
.L_x_150:
[----:B------:R-:W-:Y:S05]  /*61d0*/  BSYNC B1 ;  /* 0x0000000000017941 */ /* 0x000fea0003800000 */
.L_x_149:
        /* <DEDUP_REMOVED lines=8> */
[----:B0-----:R-:W-:-:S05]  /*6260*/  F2FP.SATFINITE.E5M2.F32.PACK_AB_MERGE_C R17, RZ, R18, RZ ;  /* 0x00000012ff11723e */ /* 0x001fca00048060ff */
[----:B------:R0:W-:Y:S01]  /*6270*/  @!P4 STG.E.U8 desc[UR16][R6.64+0x70], R17 ;  /* 0x000070110600c986 */ /* 0x0001e2000c101110 */
[----:B------:R-:W-:Y:S05]  /*6280*/  @P3 BRA `(.L_x_152) ;  /* 0x0000000000043947 */ /* 0x000fea0003800000 */
[----:B------:R0:W5:Y:S02]  /*6290*/  LDG.E.U8 R5, desc[UR16][R26.64+0x71] ;  /* 0x000071101a057981 */ /* 0x000164000c1e1100 */
.L_x_152:
[----:B------:R-:W-:Y:S05]  /*62a0*/  BSYNC B1 ;  /* 0x0000000000017941 */ /* 0x000fea0003800000 */
.L_x_151:
        /* <DEDUP_REMOVED lines=12> */
.L_x_154:
[----:B------:R-:W-:Y:S05]  /*6370*/  BSYNC B1 ;  /* 0x0000000000017941 */ /* 0x000fea0003800000 */
.L_x_153:
        /* <DEDUP_REMOVED lines=12> */
.L_x_156:
[----:B------:R-:W-:Y:S05]  /*6440*/  BSYNC B1 ;  /* 0x0000000000017941 */ /* 0x000fea0003800000 */
.L_x_155:
        /* <DEDUP_REMOVED lines=12> */
.L_x_158:
[----:B------:R-:W-:Y:S05]  /*6510*/  BSYNC B1 ;  /* 0x0000000000017941 */ /* 0x000fea0003800000 */
.L_x_157:
[----:B-----5:R-:W-:Y:S01]  /*6520*/  LOP3.LUT R5, R5, 0xff, RZ, 0xc0, !PT ;  /* 0x000000ff05057812 */ /* 0x020fe200078ec0ff */
[----:B------:R-:W-:Y:S01]  /*6530*/  BSSY B1, `(.L_x_159) ;  /* 0x000000b000017945 */ /* 0x000fe20003800000 */
[----:B------:R-:W-:Y:S02]  /*6540*/  ISETP.LT.OR P1, PT, R29, 0x7a, !P1 ;  /* 0x0000007a1d00780c */ /* 0x000fe40004f21670 */
[----:B------:R-:W-:-:S05]  /*6550*/  F2FP.F16.E5M2.UNPACK_B R5, R5 ;  /* 0x00000005ff05723e */ /* 0x000fca00020004ff */
[----:B01--4-:R-:W-:Y:S01]  /*6560*/  HADD2.F32 R10, -RZ, R5.H0_H0 ;  /* 0x20000005ff0a7230 */ /* 0x013fe20000004100 */
[----:B------:R-:W-:-:S04]  /*6570*/  PRMT R5, RZ, 0x7610, R5 ;  /* 0x00007610ff057816 */ /* 0x000fc80000000005 */
[----:B------:R-:W-:-:S04]  /*6580*/  FMUL R10, R10, R9 ;  /* 0x000000090a0a7220 */ /* 0x000fc80000400000 */
[----:B------:R-:W-:-:S05]  /*6590*/  FFMA R10, R15, R8, R10 ;  /* 0x000000080f0a7223 */ /* 0x000fca000000000a */
[----:B------:R-:W-:-:S05]  /*65a0*/  F2FP.SATFINITE.E5M2.F32.PACK_AB_MERGE_C R11, RZ, R10, RZ ;  /* 0x0000000aff0b723e */ /* 0x000fca00048060ff */
[----:B------:R0:W-:Y:S01]  /*65b0*/  @!P3 STG.E.U8 desc[UR16][R6.64+0x78], R11 ;  /* 0x0000780b0600b986 */ /* 0x0001e2000c101110 */
[----:B------:R-:W-:Y:S05]  /*65c0*/  @P1 BRA `(.L_x_160) ;  /* 0x0000000000041947 */ /* 0x000fea0003800000 */
[----:B------:R1:W5:Y:S02]  /*65d0*/  LDG.E.U8 R5, desc[UR16][R26.64+0x79] ;  /* 0x000079101a057981 */ /* 0x000364000c1e1100 */
.L_x_160:
[----:B------:R-:W-:Y:S05]  /*65e0*/  BSYNC B1 ;  /* 0x0000000000017941 */ /* 0x000fea0003800000 */
.L_x_159:
[----:B------:R-:W-:Y:S05]  /*65f0*/  @P1 BRA `(.L_x_161) ;  /* 0x0000001000281947 */ /* 0x000fea0003800000 */
[----:B-----5:R-:W-:-:S04]  /*6600*/  LOP3.LUT R5, R5, 0xff, RZ, 0xc0, !PT ;  /* 0x000000ff05057812 */ /* 0x020fc800078ec0ff */
[----:B------:R-:W-:-:S05]  /*6610*/  F2FP.F16.E5M2.UNPACK_B R5, R5 ;  /* 0x00000005ff05723e */ /* 0x000fca00020004ff */
[----:B------:R-:W-:-:S05]  /*6620*/  HADD2.F32 R10, -RZ, R5.H0_H0 ;  /* 0x20000005ff0a7230 */ /* 0x000fca0000004100 */
[----:B------:R-:W-:-:S04]  /*6630*/  FMUL R5, R10, R9 ;  /* 0x000000090a057220 */ /* 0x000fc80000400000 */
[----:B------:R-:W-:-:S05]  /*6640*/  FFMA R5, R14, R8, R5 ;  /* 0x000000080e057223 */ /* 0x000fca0000000005 */
[----:B------:R-:W-:-:S05]  /*6650*/  F2FP.SATFINITE.E5M2.F32.PACK_AB_MERGE_C R5, RZ, R5, RZ ;  /* 0x00000005ff05723e */ /* 0x000fca00048060ff */
[----:B------:R4:W-:Y:S01]  /*6660*/  STG.E.U8 desc[UR16][R6.64+0x79], R5 ;  /* 0x0000790506007986 */ /* 0x0009e2000c101110 */
[----:B------:R-:W-:Y:S05]  /*6670*/  BRA `(.L_x_161) ;  /* 0x0000001000087947 */ /* 0x000fea0003800000 */
.L_x_32:
[----:B------:R-:W-:Y:S01]  /*6680*/  ISETP.GE.AND P1, PT, R36, 0x1, PT ;  /* 0x000000012400780c */ /* 0x000fe20003f26270 */
[-C--:B--2---:R-:W-:Y:S01]  /*6690*/  FMUL R141, R141, R8.reuse ;  /* 0x000000088d8d7220 */ /* 0x084fe20000400000 */
[-C--:B------:R-:W-:Y:S01]  /*66a0*/  FMUL R136, R136, R8.reuse ;  /* 0x0000000888887220 */ /* 0x080fe20000400000 */
[----:B------:R-:W-:Y:S01]  /*66b0*/  ISETP.GE.AND P0, PT, R36, 0x9, PT ;  /* 0x000000092400780c */ /* 0x000fe20003f06270 */
[-C--:B------:R-:W-:Y:S01]  /*66c0*/  FMUL R139, R139, R8.reuse ;  /* 0x000000088b8b7220 */ /* 0x080fe20000400000 */
[C---:B------:R-:W-:Y:S01]  /*66d0*/  ISETP.LT.OR P4, PT, R29.reuse, 0x1, !P1 ;  /* 0x000000011d00780c */ /* 0x040fe20004f81670 */
[-C--:B------:R-:W-:Y:S01]  /*66e0*/  FMUL R134, R134, R8.reuse ;  /* 0x0000000886867220 */ /* 0x080fe20000400000 */
[----:B------:R-:W-:Y:S01]  /*66f0*/  ISETP.LT.OR P5, PT, R29, 0x2, !P1 ;  /* 0x000000021d00780c */ /* 0x000fe20004fa1670 */
[-C--:B------:R-:W-:Y:S01]  /*6700*/  FMUL R137, R137, R8.reuse ;  /* 0x0000000889897220 */ /* 0x080fe20000400000 */
[----:B------:R-:W-:Y:S01]  /*6710*/  F2FP.SATFINITE.E5M2.F32.PACK_AB_MERGE_C R141, RZ, R141, RZ ;  /* 0x0000008dff8d723e */ /* 0x000fe200048060ff */
[----:B------:R-:W-:Y:S01]  /*6720*/  FMUL R132, R132, R8 ;  /* 0x0000000884847220 */ /* 0x000fe20000400000 */
[----:B------:R-:W-:Y:S01]  /*6730*/  F2FP.SATFINITE.E5M2.F32.PACK_AB_MERGE_C R5, RZ, R136, RZ ;  /* 0x00000088ff05723e */ /* 0x000fe200048060ff */
[-C--:B------:R-:W-:Y:S01]  /*6740*/  FMUL R135, R135, R8.reuse ;  /* 0x0000000887877220 */ /* 0x080fe20000400000 */
[C---:B------:R-:W-:Y:S01]  /*6750*/  ISETP.LT.OR P3, PT, R29.reuse, 0x1, !P0 ;  /* 0x000000011d00780c */ /* 0x040fe20004761670 */
[-C--:B------:R-:W-:Y:S01]  /*6760*/  FMUL R130, R130, R8.reuse ;  /* 0x0000000882827220 */ /* 0x080fe20000400000 */
[----:B------:R-:W-:Y:S01]  /*6770*/  ISETP.LT.OR P6, PT, R29, 0xa, !P1 ;  /* 0x0000000a1d00780c */ /* 0x000fe20004fc1670 */
[-C--:B------:R-:W-:Y:S01]  /*6780*/  FMUL R133, R133, R8.reuse ;  /* 0x0000000885857220 */ /* 0x080fe20000400000 */
[----:B------:R-:W-:Y:S01]  /*6790*/  F2FP.SATFINITE.E5M2.F32.PACK_AB_MERGE_C R139, RZ, R139, RZ ;  /* 0x0000008bff8b723e */ /* 0x000fe200048060ff */
[----:B------:R-:W-:Y:S01]  /*67a0*/  @!P4 STG.E.U8 desc[UR16][R10.64], R141 ;  /* 0x0000008d0a00c986 */ /* 0x000fe2000c101110 */
[C---:B------:R-:W-:Y:S01]  /*67b0*/  ISETP.LT.OR P4, PT, R29.reuse, 0x2, !P0 ;  /* 0x000000021d00780c */ /* 0x040fe20004781670 */
[----:B------:R-:W-:Y:S01]  /*67c0*/  FMUL R128, R128, R8 ;  /* 0x0000000880807220 */ /* 0x000fe20000400000 */
[----:B------:R-:W-:Y:S01]  /*67d0*/  F2FP.SATFINITE.E5M2.F32.PACK_AB_MERGE_C R25, RZ, R134, RZ ;  /* 0x00000086ff19723e */ /* 0x000fe200048060ff */
[----:B------:R0:W-:Y:S01]  /*67e0*/  @!P5 STG.E.U8 desc[UR16][R10.64+0x1], R5 ;  /* 0x000001050a00d986 */ /* 0x0001e2000c101110 */
[----:B------:R-:W-:Y:S01]  /*67f0*/  ISETP.LT.OR P5, PT, R29, 0x9, !P1 ;  /* 0x000000091d00780c */ /* 0x000fe20004fa1670 */
[-C--:B------:R-:W-:Y:S01]  /*6800*/  FMUL R131, R131, R8.reuse ;  /* 0x0000000883837220 */ /* 0x080fe20000400000 */
[----:B------:R-:W-:Y:S01]  /*6810*/  F2FP.SATFINITE.E5M2.F32.PACK_AB_MERGE_C R137, RZ, R137, RZ ;  /* 0x00000089ff89723e */ /* 0x000fe200048060ff */
[----:B------:R-:W-:Y:S01]  /*6820*/  @!P3 STG.E.U8 desc[UR16][R6.64], R139 ;  /* 0x0000008b0600b986 */ /* 0x000fe2000c101110 */
[----:B------:R-:W-:Y:S01]  /*6830*/  ISETP.LT.OR P3, PT, R29, 0x9, !P0 ;  /* 0x000000091d00780c */ /* 0x000fe20004761670 */
[-C--:B------:R-:W-:Y:S01]  /*6840*/  FMUL R126, R126, R8.reuse ;  /* 0x000000087e7e7220 */ /* 0x080fe20000400000 */
[----:B------:R-:W-:Y:S01]  /*6850*/  F2FP.SATFINITE.E5M2.F32.PACK_AB_MERGE_C R135, RZ, R135, RZ ;  /* 0x00000087ff87723e */ /* 0x000fe200048060ff */
[-C--:B------:R-:W-:Y:S01]  /*6860*/  FMUL R129, R129, R8.reuse ;  /* 0x0000000881817220 */ /* 0x080fe20000400000 */
[----:B------:R-:W-:Y:S01]  /*6870*/  F2FP.SATFINITE.E5M2.F32.PACK_AB_MERGE_C R133, RZ, R133, RZ ;  /* 0x00000085ff85723e */ /* 0x000fe200048060ff */
[----:B------:R1:W-:Y:S01]  /*6880*/  @!P4 STG.E.U8 desc[UR16][R6.64+0x1], R25 ;  /* 0x000001190600c986 */ /* 0x0003e2000c101110 */
[C---:B------:R-:W-:Y:S01]  /*6890*/  ISETP.LT.OR P4, PT, R29.reuse, 0xa, !P0 ;  /* 0x0000000a1d00780c */ /* 0x040fe20004781670 */
[----:B------:R-:W-:Y:S01]  /*68a0*/  FMUL R124, R124, R8 ;  /* 0x000000087c7c7220 */ /* 0x000fe20000400000 */
[----:B0-----:R-:W-:Y:S01]  /*68b0*/  F2FP.SATFINITE.E5M2.F32.PACK_AB_MERGE_C R5, RZ, R132, RZ ;  /* 0x00000084ff05723e */ /* 0x001fe200048060ff */
[----:B------:R-:W-:Y:S01]  /*68c0*/  @!P5 STG.E.U8 desc[UR16][R10.64+0x8], R137 ;  /* 0x000008890a00d986 */ /* 0x000fe2000c101110 */
[----:B------:R-:W-:Y:S01]  /*68d0*/  ISETP.LT.OR P5, PT, R29, 0x11, !P1 ;  /* 0x000000111d00780c */ /* 0x000fe20004fa1670 */
[-C--:B------:R-:W-:Y:S01]  /*68e0*/  FMUL R127, R127, R8.reuse ;  /* 0x000000087f7f7220 */ /* 0x080fe20000400000 */
[----:B------:R-:W-:Y:S01]  /*68f0*/  F2FP.SATFINITE.E5M2.F32.PACK_AB_MERGE_C R131, RZ, R131, RZ ;  /* 0x00000083ff83723e */ /* 0x000fe200048060ff */
[----:B------:R0:W-:Y:S01]  /*6900*/  @!P6 STG.E.U8 desc[UR16][R10.64+0x9], R5 ;  /* 0x000009050a00e986 */ /* 0x0001e2000c101110 */
[----:B------:R-:W-:Y:S01]  /*6910*/  ISETP.LT.OR P6, PT, R29, 0x12, !P1 ;  /* 0x000000121d00780c */ /* 0x000fe20004fc1670 */
[----:B------:R-:W-:Y:S01]  /*6920*/  FMUL R122, R122, R8 ;  /* 0x000000087a7a7220 */ /* 0x000fe20000400000 */
[----:B------:R-:W-:Y:S01]  /*6930*/  F2FP.SATFINITE.E5M2.F32.PACK_AB_MERGE_C R129, RZ, R129, RZ ;  /* 0x00000081ff81723e */ /* 0x000fe200048060ff */
[----:B------:R-:W-:Y:S01]  /*6940*/  @!P3 STG.E.U8 desc[UR16][R6.64+0x8], R135 ;  /* 0x000008870600b986 */ /* 0x000fe2000c101110 */
[----:B-1----:R-:W-:Y:S01]  /*6950*/  F2FP.SATFINITE.E5M2.F32.PACK_AB_MERGE_C R25, RZ, R130, RZ ;  /* 0x00000082ff19723e */ /* 0x002fe200048060ff */
[-C--:B------:R-:W-:Y:S01]  /*6960*/  FMUL R125, R125, R8.reuse ;  /* 0x000000087d7d7220 */ /* 0x080fe20000400000 */
[C---:B------:R-:W-:Y:S01]  /*6970*/  ISETP.LT.OR P3, PT, R29.reuse, 0x11, !P0 ;  /* 0x000000111d00780c */ /* 0x040fe20004761670 */
[-C--:B------:R-:W-:Y:S01]  /*6980*/  FMUL R120, R120, R8.reuse ;  /* 0x0000000878787220 */ /* 0x080fe20000400000 */
[----:B------:R-:W-:Y:S01]  /*6990*/  F2FP.SATFINITE.E5M2.F32.PACK_AB_MERGE_C R127, RZ, R127, RZ ;  /* 0x0000007fff7f723e */ /* 0x000fe200048060ff */
[----:B------:R1:W-:Y:S01]  /*69a0*/  @!P4 STG.E.U8 desc[UR16][R6.64+0x9], R25 ;  /* 0x000009190600c986 */ /* 0x0003e2000c101110 */
[----:B------:R-:W-:Y:S01]  /*69b0*/  ISETP.LT.OR P4, PT, R29, 0x12, !P0 ;  /* 0x000000121d00780c */ /* 0x000fe20004781670 */
[----:B------:R-:W-:Y:S01]  /*69c0*/  FMUL R123, R123, R8 ;  /* 0x000000087b7b7220 */ /* 0x000fe20000400000 */
[----:B0-----:R-:W-:Y:S01]  /*69d0*/  F2FP.SATFINITE.E5M2.F32.PACK_AB_MERGE_C R5, RZ, R128, RZ ;  /* 0x00000080ff05723e */ /* 0x001fe200048060ff */
[----:B------:R-:W-:Y:S01]  /*69e0*/  @!P5 STG.E.U8 desc[UR16][R10.64+0x10], R133 ;  /* 0x000010850a00d986 */ /* 0x000fe2000c101110 */
[C---:B------:R-:W-:Y:S01]  /*69f0*/  ISETP.LT.OR P5, PT, R29.reuse, 0x19, !P1 ;  /* 0x000000191d00780c */ /* 0x040fe20004fa1670 */
[-C--:B------:R-:W-:Y:S01]  /*6a00*/  FMUL R118, R118, R8.reuse ;  /* 0x0000000876767220 */ /* 0x080fe20000400000 */
[----:B------:R-:W-:Y:S01]  /*6a10*/  F2FP.SATFINITE.E5M2.F32.PACK_AB_MERGE_C R125, RZ, R125, RZ ;  /* 0x0000007dff7d723e */ /* 0x000fe200048060ff */
[----:B------:R0:W-:Y:S01]  /*6a20*/  @!P6 STG.E.U8 desc[UR16][R10.64+0x11], R5 ;  /* 0x000011050a00e986 */ /* 0x0001e2000c101110 */
[----:B------:R-:W-:Y:S01]  /*6a30*/  ISETP.LT.OR P6, PT, R29, 0x1a, !P1 ;  /* 0x0000001a1d00780c */ /* 0x000fe20004fc1670 */
[-C--:B------:R-:W-:Y:S01]  /*6a40*/  FMUL R121, R121, R8.reuse ;  /* 0x0000000879797220 */ /* 0x080fe20000400000 */
[----:B------:R-:W-:Y:S01]  /*6a50*/  FMUL R116, R116, R8 ;  /* 0x0000000874747220 */ /* 0x000fe20000400000 */
[----:B-1----:R-:W-:Y:S01]  /*6a60*/  F2FP.SATFINITE.E5M2.F32.PACK_AB_MERGE_C R25, RZ, R126, RZ ;  /* 0x0000007eff19723e */ /* 0x002fe200048060ff */
[----:B------:R-:W-:Y:S01]  /*6a70*/  @!P3 STG.E.U8 desc[UR16][R6.64+0x10], R131 ;  /* 0x000010830600b986 */ /* 0x000fe2000c101110 */
[----:B------:R-:W-:Y:S01]  /*6a80*/  ISETP.LT.OR P3, PT, R29, 0x19, !P0 ;  /* 0x000000191d00780c */ /* 0x000fe20004761670 */
        /* <DEDUP_REMOVED lines=35> */
[----:B------:R-:W-:Y:S01]  /*6cc0*/  ISETP.LT.OR P3, PT, R29, 0x29, !P0 ;  /* 0x000000291d00780c */ /* 0x000fe20004761670 */
[-C--:B------:R-:W-:Y:S01]  /*6cd0*/  FMUL R109, R109, R8.reuse ;  /* 0x000000086d6d7220 */ /* 0x080fe20000400000 */
[-C--:B------:R-:W-:Y:S01]  /*6ce0*/  FMUL R104, R104, R8.reuse ;  /* 0x0000000868687220 */ /* 0x080fe20000400000 */
        /* <DEDUP_REMOVED lines=104> */
[----:B------:R-:W-:-:S02]  /*7370*/  ISETP.LT.OR P3, PT, R29, 0x59, !P0 ;  /* 0x000000591d00780c */ /* 0x000fc40004761670 */
[----:B------:R-:W-:Y:S01]  /*7380*/  F2FP.SATFINITE.E5M2.F32.PACK_AB_MERGE_C R19, RZ, R19, RZ ;  /* 0x00000013ff13723e */ /* 0x000fe200048060ff */
[----:B------:R1:W-:Y:S01]  /*7390*/  @!P4 STG.E.U8 desc[UR16][R6.64+0x51], R25 ;  /* 0x000051190600c986 */ /* 0x0003e2000c101110 */
[C---:B------:R-:W-:Y:S02]  /*73a0*/  ISETP.LT.OR P4, PT, R29.reuse, 0x5a, !P0 ;  /* 0x0000005a1d00780c */ /* 0x040fe40004781670 */
[----:B0-----:R-:W-:Y:S01]  /*73b0*/  F2FP.SATFINITE.E5M2.F32.PACK_AB_MERGE_C R5, RZ, R92, RZ ;  /* 0x0000005cff05723e */ /* 0x001fe200048060ff */
[----:B------:R-:W-:Y:S01]  /*73c0*/  @!P5 STG.E.U8 desc[UR16][R10.64+0x58], R97 ;  /* 0x000058610a00d986 */ /* 0x000fe2000c101110 */
[C---:B------:R-:W-:Y:S02]  /*73d0*/  ISETP.LT.OR P5, PT, R29.reuse, 0x61, !P1 ;  /* 0x000000611d00780c */ /* 0x040fe40004fa1670 */
[----:B------:R-:W-:Y:S01]  /*73e0*/  F2FP.SATFINITE.E5M2.F32.PACK_AB_MERGE_C R13, RZ, R13, RZ ;  /* 0x0000000dff0d723e */ /* 0x000fe200048060ff */
[----:B------:R0:W-:Y:S01]  /*73f0*/  @!P6 STG.E.U8 desc[UR16][R10.64+0x59], R5 ;  /* 0x000059050a00e986 */ /* 0x0001e2000c101110 */
[----:B------:R-:W-:-:S02]  /*7400*/  ISETP.LT.OR P6, PT, R29, 0x62, !P1 ;  /* 0x000000621d00780c */ /* 0x000fc40004fc1670 */
[----:B------:R-:W-:Y:S01]  /*7410*/  F2FP.SATFINITE.E5M2.F32.PACK_AB_MERGE_C R15, RZ, R15, RZ ;  /* 0x0000000fff0f723e */ /* 0x000fe200048060ff */
[----:B------:R-:W-:Y:S01]  /*7420*/  @!P3 STG.E.U8 desc[UR16][R6.64+0x58], R95 ;  /* 0x0000585f0600b986 */ /* 0x000fe2000c101110 */
[----:B-1----:R-:W-:Y:S02]  /*7430*/  F2FP.SATFINITE.E5M2.F32.PACK_AB_MERGE_C R25, RZ, R90, RZ ;  /* 0x0000005aff19723e */ /* 0x002fe400048060ff */
[----:B------:R-:W-:-:S03]  /*7440*/  ISETP.LT.OR P3, PT, R29, 0x61, !P0 ;  /* 0x000000611d00780c */ /* 0x000fc60004761670 */
[----:B------:R1:W-:Y:S01]  /*7450*/  @!P4 STG.E.U8 desc[UR16][R6.64+0x59], R25 ;  /* 0x000059190600c986 */ /* 0x0003e2000c101110 */
[C---:B------:R-:W-:Y:S02]  /*7460*/  ISETP.LT.OR P4, PT, R29.reuse, 0x62, !P0 ;  /* 0x000000621d00780c */ /* 0x040fe40004781670 */
[----:B0-----:R-:W-:Y:S01]  /*7470*/  F2FP.SATFINITE.E5M2.F32.PACK_AB_MERGE_C R5, RZ, R88, RZ ;  /* 0x00000058ff05723e */ /* 0x001fe200048060ff */
[----:B------:R-:W-:Y:S01]  /*7480*/  @!P5 STG.E.U8 desc[UR16][R10.64+0x60], R93 ;  /* 0x0000605d0a00d986 */ /* 0x000fe2000c101110 */
[----:B------:R-:W-:-:S03]  /*7490*/  ISETP.LT.OR P5, PT, R29, 0x69, !P1 ;  /* 0x000000691d00780c */ /* 0x000fc60004fa1670 */
[----:B------:R0:W-:Y:S01]  /*74a0*/  @!P6 STG.E.U8 desc[UR16][R10.64+0x61], R5 ;  /* 0x000061050a00e986 */ /* 0x0001e2000c101110 */
[C---:B------:R-:W-:Y:S02]  /*74b0*/  ISETP.LT.OR P6, PT, R29.reuse, 0x6a, !P1 ;  /* 0x0000006a1d00780c */ /* 0x040fe40004fc1670 */
[----:B-1----:R-:W-:Y:S01]  /*74c0*/  F2FP.SATFINITE.E5M2.F32.PACK_AB_MERGE_C R25, RZ, R22, RZ ;  /* 0x00000016ff19723e */ /* 0x002fe200048060ff */
[----:B------:R-:W-:Y:S01]  /*74d0*/  @!P3 STG.E.U8 desc[UR16][R6.64+0x60], R91 ;  /* 0x0000605b0600b986 */ /* 0x000fe2000c101110 */
        /* <DEDUP_REMOVED lines=11> */
[----:B------:R-:W-:Y:S01]  /*7590*/  @!P4 STG.E.U8 desc[UR16][R6.64+0x69], R25 ;  /* 0x000069190600c986 */ /* 0x000fe2000c101110 */
[C---:B------:R-:W-:Y:S02]  /*75a0*/  ISETP.LT.OR P4, PT, R29.reuse, 0x79, !P1 ;  /* 0x000000791d00780c */ /* 0x040fe40004f81670 */
[C---:B------:R-:W-:Y:S01]  /*75b0*/  ISETP.LT.OR P1, PT, R29.reuse, 0x7a, !P1 ;  /* 0x0000007a1d00780c */ /* 0x040fe20004f21670 */
[----:B------:R1:W-:Y:S01]  /*75c0*/  @!P5 STG.E.U8 desc[UR16][R10.64+0x70], R21 ;  /* 0x000070150a00d986 */ /* 0x0003e2000c101110 */
[C---:B------:R-:W-:Y:S02]  /*75d0*/  ISETP.LT.OR P5, PT, R29.reuse, 0x72, !P0 ;  /* 0x000000721d00780c */ /* 0x040fe400047a1670 */
[----:B0-----:R-:W-:Y:S01]  /*75e0*/  F2FP.SATFINITE.E5M2.F32.PACK_AB_MERGE_C R5, RZ, R16, RZ ;  /* 0x00000010ff05723e */ /* 0x001fe200048060ff */
[----:B------:R0:W-:Y:S01]  /*75f0*/  @!P6 STG.E.U8 desc[UR16][R10.64+0x71], R17 ;  /* 0x000071110a00e986 */ /* 0x0001e2000c101110 */
[C---:B------:R-:W-:Y:S02]  /*7600*/  ISETP.LT.OR P6, PT, R29.reuse, 0x79, !P0 ;  /* 0x000000791d00780c */ /* 0x040fe400047c1670 */
[----:B------:R-:W-:Y:S01]  /*7610*/  ISETP.LT.OR P0, PT, R29, 0x7a, !P0 ;  /* 0x0000007a1d00780c */ /* 0x000fe20004701670 */
[----:B------:R2:W-:Y:S01]  /*7620*/  @!P3 STG.E.U8 desc[UR16][R6.64+0x70], R19 ;  /* 0x000070130600b986 */ /* 0x0005e2000c101110 */
[----:B-1----:R-:W-:-:S05]  /*7630*/  F2FP.SATFINITE.E5M2.F32.PACK_AB_MERGE_C R21, RZ, R14, RZ ;  /* 0x0000000eff15723e */ /* 0x002fca00048060ff */
[----:B------:R2:W-:Y:S01]  /*7640*/  @!P5 STG.E.U8 desc[UR16][R6.64+0x71], R5 ;  /* 0x000071050600d986 */ /* 0x0005e2000c101110 */
[----:B0-----:R-:W-:-:S03]  /*7650*/  F2FP.SATFINITE.E5M2.F32.PACK_AB_MERGE_C R17, RZ, R12, RZ ;  /* 0x0000000cff11723e */ /* 0x001fc600048060ff */
[----:B------:R2:W-:Y:S04]  /*7660*/  @!P4 STG.E.U8 desc[UR16][R10.64+0x78], R13 ;  /* 0x0000780d0a00c986 */ /* 0x0005e8000c101110 */
[----:B------:R2:W-:Y:S04]  /*7670*/  @!P1 STG.E.U8 desc[UR16][R10.64+0x79], R17 ;  /* 0x000079110a009986 */ /* 0x0005e8000c101110 */
[----:B------:R2:W-:Y:S04]  /*7680*/  @!P6 STG.E.U8 desc[UR16][R6.64+0x78], R15 ;  /* 0x0000780f0600e986 */ /* 0x0005e8000c101110 */
[----:B------:R2:W-:Y:S02]  /*7690*/  @!P0 STG.E.U8 desc[UR16][R6.64+0x79], R21 ;  /* 0x0000791506008986 */ /* 0x0005e4000c101110 */
.L_x_161:
[----:B------:R-:W-:Y:S05]  /*76a0*/  BSYNC B0 ;  /* 0x0000000000007941 */ /* 0x000fea0003800000 */
.L_x_31:
[----:B------:R-:W-:Y:S01]  /*76b0*/  ULDC UR6, c[0x0][0xc] ;  /* 0x0000030000067ab9 */ /* 0x000fe20000000800 */
[----:B------:R-:W-:Y:S01]  /*76c0*/  ULDC UR7, c[0x0][0x10] ;  /* 0x0000040000077ab9 */ /* 0x000fe20000000800 */
[----:B--2-45:R-:W2:Y:S01]  /*76d0*/  LDC R5, c[0x0][0x14] ;  /* 0x00000500ff057b82 */ /* 0x034ea20000000800 */
[----:B------:R-:W-:Y:S01]  /*76e0*/  UIMAD.WIDE.U32 UR6, UR6, UR7, URZ ;  /* 0x00000007060672a5 */ /* 0x000fe2000f8e003f */
[----:B0-----:R-:W-:Y:S01]  /*76f0*/  PRMT R6, RZ, 0x7610, R6 ;  /* 0x00007610ff067816 */ /* 0x001fe20000000006 */
[----:B------:R-:W-:-:S04]  /*7700*/  IMAD.MOV.U32 R7, RZ, RZ, -0x1 ;  /* 0xffffffffff077424 */ /* 0x000fc800078e00ff */
[----:B--2---:R-:W-:-:S04]  /*7710*/  IMAD.WIDE.U32 R2, R5, UR6, R2 ;  /* 0x0000000605027c25 */ /* 0x004fc8000f8e0002 */
[----:B------:R-:W-:Y:S01]  /*7720*/  IMAD R5, R5, UR7, RZ ;  /* 0x0000000705057c24 */ /* 0x000fe2000f8e02ff */
[----:B------:R-:W-:Y:S02]  /*7730*/  ULDC.64 UR6, c[0x0][0x650] ;  /* 0x0001940000067ab9 */ /* 0x000fe40000000a00 */
[----:B------:R-:W-:Y:S01]  /*7740*/  ISETP.GE.U32.AND P0, PT, R2, UR6, PT ;  /* 0x0000000602007c0c */ /* 0x000fe2000bf06070 */
[----:B------:R-:W-:Y:S02]  /*7750*/  IMAD.IADD R3, R3, 0x1, R5 ;  /* 0x0000000103037824 */ /* 0x000fe400078e0205 */
[----:B------:R-:W-:-:S03]  /*7760*/  IMAD.MOV.U32 R5, RZ, RZ, -0x1 ;  /* 0xffffffffff057424 */ /* 0x000fc600078e00ff */
[----:B------:R-:W-:-:S13]  /*7770*/  ISETP.GE.U32.AND.EX P0, PT, R3, UR7, PT, P0 ;  /* 0x0000000703007c0c */ /* 0x000fda000bf06100 */
[----:B------:R-:W-:Y:S05]  /*7780*/  @P0 BRA `(.L_x_162) ;  /* 0x0000000400600947 */ /* 0x000fea0003800000 */
[----:B------:R-:W0:Y:S01]  /*7790*/  S2R R20, SR_CTAID.X ;  /* 0x0000000000147919 */ /* 0x000e220000002500 */
[----:B------:R-:W2:Y:S01]  /*77a0*/  LDC.64 R14, c[0x0][0x628] ;  /* 0x00018a00ff0e7b82 */ /* 0x000ea20000000a00 */
[----:B------:R-:W-:Y:S01]  /*77b0*/  ULDC UR6, c[0x0][0x150] ;  /* 0x0000540000067ab9 */ /* 0x000fe20000000800 */
[----:B------:R-:W-:Y:S01]  /*77c0*/  IMAD.MOV.U32 R12, RZ, RZ, R2 ;  /* 0x000000ffff0c7224 */ /* 0x000fe200078e0002 */
[----:B------:R-:W4:Y:S01]  /*77d0*/  S2R R22, SR_CTAID.Y ;  /* 0x0000000000167919 */ /* 0x000f220000002600 */
[----:B------:R-:W-:-:S04]  /*77e0*/  IMAD.MOV.U32 R13, RZ, RZ, R3 ;  /* 0x000000ffff0d7224 */ /* 0x000fc800078e0003 */
[----:B------:R-:W1:Y:S08]  /*77f0*/  LDC R23, c[0x0][0x144] ;  /* 0x00005100ff177b82 */ /* 0x000e700000000800 */
[----:B------:R-:W1:Y:S08]  /*7800*/  LDC R16, c[0x0][0x630] ;  /* 0x00018c00ff107b82 */ /* 0x000e700000000800 */
[----:B------:R-:W1:Y:S01]  /*7810*/  LDC.64 R18, c[0x0][0x620] ;  /* 0x00018800ff127b82 */ /* 0x000e620000000a00 */
[----:B--2---:R-:W-:-:S04]  /*7820*/  ISETP.NE.U32.AND P0, PT, R14, RZ, PT ;  /* 0x000000ff0e00720c */ /* 0x004fc80003f05070 */
[----:B------:R-:W-:Y:S02]  /*7830*/  ISETP.NE.AND.EX P0, PT, R15, RZ, PT, P0 ;  /* 0x000000ff0f00720c */ /* 0x000fe40003f05300 */
[----:B0-----:R-:W-:-:S05]  /*7840*/  I2FP.F32.U32 R5, R20 ;  /* 0x0000001400057245 */ /* 0x001fca0000201000 */
[----:B------:R-:W-:-:S04]  /*7850*/  FMUL R5, R5, UR6 ;  /* 0x0000000605057c20 */ /* 0x000fc80008400000 */
[----:B------:R0:W2:Y:S02]  /*7860*/  F2I.U32.TRUNC.NTZ R21, R5 ;  /* 0x0000000500157305 */ /* 0x0000a4000020f000 */
[----:B----4-:R-:W-:Y:S05]  /*7870*/  @!P0 BRA `(.L_x_163) ;  /* 0x0000000000288947 */ /* 0x010fea0003800000 */
[----:B0-----:R-:W0:Y:S02]  /*7880*/  LDC R5, c[0x0][0x634] ;  /* 0x00018d00ff057b82 */ /* 0x001e240000000800 */
        /* <DEDUP_REMOVED lines=9> */
.L_x_163:
[-CC-:B-1----:R-:W-:Y:S01]  /*7920*/  SHF.R.U64 R17, R12, R16.reuse, R13.reuse ;  /* 0x000000100c117219 */ /* 0x182fe2000000120d */
[----:B------:R-:W1:Y:S01]  /*7930*/  LDC.64 R28, c[0x0][0x640] ;  /* 0x00019000ff1c7b82 */ /* 0x000e620000000a00 */
[----:B0-----:R-:W-:Y:S01]  /*7940*/  SHF.R.U32.HI R5, RZ, R16, R13 ;  /* 0x00000010ff057219 */ /* 0x001fe2000001160d */
[----:B--2---:R-:W-:Y:S01]  /*7950*/  IMAD.MOV R21, RZ, RZ, -R21 ;  /* 0x000000ffff157224 */ /* 0x004fe200078e0a15 */
[----:B------:R-:W-:Y:S01]  /*7960*/  IADD3 R11, P0, RZ, -R17, RZ ;  /* 0x80000011ff0b7210 */ /* 0x000fe20007f1e0ff */
[----:B------:R-:W-:Y:S02]  /*7970*/  ULDC UR6, c[0x0][0x154] ;  /* 0x0000550000067ab9 */ /* 0x000fe40000000800 */
[----:B------:R-:W-:Y:S02]  /*7980*/  IMAD R23, R23, R21, R20 ;  /* 0x0000001517177224 */ /* 0x000fe400078e0214 */
[----:B------:R-:W0:Y:S01]  /*7990*/  LDC R12, c[0x0][0x618] ;  /* 0x00018600ff0c7b82 */ /* 0x000e220000000800 */
[----:B------:R-:W-:-:S02]  /*79a0*/  IMAD.X R5, RZ, RZ, ~R5, P0 ;  /* 0x000000ffff057224 */ /* 0x000fc400000e0e05 */
[----:B------:R-:W-:-:S04]  /*79b0*/  IMAD.WIDE.U32 R6, R11, R18, R2 ;  /* 0x000000120b067225 */ /* 0x000fc800078e0002 */
[----:B------:R-:W-:Y:S01]  /*79c0*/  IMAD R10, R5, R18, RZ ;  /* 0x00000012050a7224 */ /* 0x000fe200078e02ff */
[----:B------:R-:W2:Y:S03]  /*79d0*/  LDC R24, c[0x0][0x608] ;  /* 0x00018200ff187b82 */ /* 0x000ea60000000800 */
[----:B------:R-:W-:Y:S02]  /*79e0*/  IMAD R5, R11, R19, R10 ;  /* 0x000000130b057224 */ /* 0x000fe400078e020a */
[----:B------:R-:W-:Y:S02]  /*79f0*/  IMAD.MOV.U32 R11, RZ, RZ, 0x1 ;  /* 0x00000001ff0b7424 */ /* 0x000fe400078e00ff */
[----:B------:R-:W-:Y:S01]  /*7a00*/  IMAD.IADD R5, R7, 0x1, R5 ;  /* 0x0000000107057824 */ /* 0x000fe200078e0205 */
[----:B---3--:R-:W3:Y:S01]  /*7a10*/  LDC R26, c[0x0][0x658] ;  /* 0x00019600ff1a7b82 */ /* 0x008ee20000000800 */
[----:B------:R-:W-:-:S02]  /*7a20*/  I2FP.F32.U32 R7, R22 ;  /* 0x0000001600077245 */ /* 0x000fc40000201000 */
[----:B-1----:R-:W-:-:S03]  /*7a30*/  ISETP.NE.U32.AND P0, PT, R28, RZ, PT ;  /* 0x000000ff1c00720c */ /* 0x002fc60003f05070 */
[----:B------:R-:W-:Y:S01]  /*7a40*/  FMUL R10, R7, UR6 ;  /* 0x00000006070a7c20 */ /* 0x000fe20008400000 */
[----:B------:R-:W-:Y:S01]  /*7a50*/  ISETP.NE.AND.EX P0, PT, R29, RZ, PT, P0 ;  /* 0x000000ff1d00720c */ /* 0x000fe20003f05300 */
[----:B------:R-:W1:Y:S01]  /*7a60*/  LDC R21, c[0x0][0x148] ;  /* 0x00005200ff157b82 */ /* 0x000e620000000800 */
[-CC-:B0-----:R-:W-:Y:S01]  /*7a70*/  SHF.R.U64 R16, R6, R12.reuse, R5.reuse ;  /* 0x0000000c06107219 */ /* 0x181fe20000001205 */
[----:B------:R0:W4:Y:S01]  /*7a80*/  F2I.U32.TRUNC.NTZ R18, R10 ;  /* 0x0000000a00127305 */ /* 0x000122000020f000 */
[----:B------:R-:W-:Y:S01]  /*7a90*/  SHF.R.U32.HI R5, RZ, R12, R5 ;  /* 0x0000000cff057219 */ /* 0x000fe20000011605 */
[----:B------:R-:W-:-:S04]  /*7aa0*/  IMAD.MOV.U32 R7, RZ, RZ, -0x1 ;  /* 0xffffffffff077424 */ /* 0x000fc800078e00ff */
[----:B------:R-:W0:Y:S01]  /*7ab0*/  LDC R20, c[0x0][0x600] ;  /* 0x00018000ff147b82 */ /* 0x000e220000000800 */
[-CC-:B--2---:R-:W-:Y:S02]  /*7ac0*/  SHF.R.U64 R14, R16, R24.reuse, R5.reuse ;  /* 0x00000018100e7219 */ /* 0x184fe40000001205 */
[----:B------:R-:W-:-:S05]  /*7ad0*/  SHF.R.U32.HI R5, RZ, R24, R5 ;  /* 0x00000018ff057219 */ /* 0x000fca0000011605 */
[----:B------:R-:W2:Y:S01]  /*7ae0*/  LDC R27, c[0x0][0x648] ;  /* 0x00019200ff1b7b82 */ /* 0x000ea20000000800 */
[-C--:B---3--:R-:W-:Y:S02]  /*7af0*/  SHF.L.U32 R6, R7, R26.reuse, RZ ;  /* 0x0000001a07067219 */ /* 0x088fe400000006ff */
[-CC-:B------:R-:W-:Y:S02]  /*7b00*/  SHF.R.U64 R19, R14, R26.reuse, R5.reuse ;  /* 0x0000001a0e137219 */ /* 0x180fe40000001205 */
[----:B------:R-:W-:Y:S02]  /*7b10*/  SHF.R.U32.HI R7, RZ, R26, R5 ;  /* 0x0000001aff077219 */ /* 0x000fe40000011605 */
[----:B------:R-:W-:Y:S01]  /*7b20*/  LOP3.LUT R25, RZ, R6, RZ, 0x33, !PT ;  /* 0x00000006ff197212 */ /* 0x000fe200078e33ff */
[----:B------:R-:W3:Y:S01]  /*7b30*/  LDC R30, c[0x0][0x638] ;  /* 0x00018e00ff1e7b82 */ /* 0x000ee20000000800 */
[----:B------:R-:W-:Y:S01]  /*7b40*/  SHF.L.U32 R26, R11, R26, RZ ;  /* 0x0000001a0b1a7219 */ /* 0x000fe200000006ff */
[----:B------:R-:W-:-:S06]  /*7b50*/  IMAD.MOV.U32 R6, RZ, RZ, R19 ;  /* 0x000000ffff067224 */ /* 0x000fcc00078e0013 */
[----:B------:R-:W0:Y:S01]  /*7b60*/  LDC R31, c[0x0][0x610] ;  /* 0x00018400ff1f7b82 */ /* 0x000e220000000800 */
[----:B----4-:R-:W-:Y:S05]  /*7b70*/  @!P0 BRA `(.L_x_164) ;  /* 0x0000000000288947 */ /* 0x010fea0003800000 */
[----:B------:R-:W4:Y:S02]  /*7b80*/  LDC R6, c[0x0][0x64c] ;  /* 0x00019300ff067b82 */ /* 0x000f240000000800 */
[----:B----4-:R-:W-:-:S05]  /*7b90*/  IADD3 R5, P0, R19, R6, RZ ;  /* 0x0000000613057210 */ /* 0x010fca0007f1e0ff */
[----:B------:R-:W-:-:S04]  /*7ba0*/  IMAD.X R15, RZ, RZ, R7, P0 ;  /* 0x000000ffff0f7224 */ /* 0x000fc800000e0607 */
[----:B------:R-:W-:-:S04]  /*7bb0*/  IMAD.WIDE.U32 R6, R15, R28, RZ ;  /* 0x0000001c0f067225 */ /* 0x000fc800078e00ff */
[----:B0-----:R-:W-:-:S04]  /*7bc0*/  IMAD.WIDE.U32 R10, P0, R5, R29, R6 ;  /* 0x0000001d050a7225 */ /* 0x001fc80007800006 */
[----:B------:R-:W-:-:S04]  /*7bd0*/  IMAD.WIDE.U32 R6, R5, R28, RZ ;  /* 0x0000001c05067225 */ /* 0x000fc800078e00ff */
[----:B------:R-:W-:Y:S01]  /*7be0*/  IMAD.X R13, RZ, RZ, RZ, P0 ;  /* 0x000000ffff0d7224 */ /* 0x000fe200000e06ff */
[----:B------:R-:W-:Y:S01]  /*7bf0*/  IADD3 RZ, P0, R7, R10, RZ ;  /* 0x0000000a07ff7210 */ /* 0x000fe20007f1e0ff */
[----:B------:R-:W-:-:S04]  /*7c00*/  IMAD.MOV.U32 R12, RZ, RZ, R11 ;  /* 0x000000ffff0c7224 */ /* 0x000fc800078e000b */
[----:B------:R-:W-:-:S08]  /*7c10*/  IMAD.WIDE.U32.X R6, R15, R29, R12, P0 ;  /* 0x0000001d0f067225 */ /* 0x000fd000000e040c */
.L_x_164:
[----:B--2---:R-:W-:Y:S01]  /*7c20*/  SHF.R.U64 R5, R6, R27, R7 ;  /* 0x0000001b06057219 */ /* 0x004fe20000001207 */
[----:B0-----:R-:W-:Y:S01]  /*7c30*/  VIADD R7, R20, 0xffffffff ;  /* 0xffffffff14077836 */ /* 0x001fe20000000000 */
[----:B------:R-:W-:Y:S01]  /*7c40*/  LOP3.LUT R28, R14, R25, RZ, 0xc0, !PT ;  /* 0x000000190e1c7212 */ /* 0x000fe200078ec0ff */
[----:B------:R-:W-:Y:S02]  /*7c50*/  IMAD.MOV R18, RZ, RZ, -R18 ;  /* 0x000000ffff127224 */ /* 0x000fe400078e0a12 */
[----:B------:R-:W-:Y:S01]  /*7c60*/  IMAD.MOV R6, RZ, RZ, -R5 ;  /* 0x000000ffff067224 */ /* 0x000fe200078e0a05 */
[----:B------:R-:W-:Y:S01]  /*7c70*/  LOP3.LUT R16, R16, R7, RZ, 0xc0, !PT ;  /* 0x0000000710107212 */ /* 0x000fe200078ec0ff */
[----:B------:R-:W-:Y:S02]  /*7c80*/  IMAD R28, R26, R5, R28 ;  /* 0x000000051a1c7224 */ /* 0x000fe400078e021c */
[----:B-1----:R-:W-:Y:S02]  /*7c90*/  @P2 IMAD R23, R21, R18, R22 ;  /* 0x0000001215172224 */ /* 0x002fe400078e0216 */
[----:B---3--:R-:W-:-:S02]  /*7ca0*/  IMAD R5, R6, R30, R19 ;  /* 0x0000001e06057224 */ /* 0x008fc400078e0213 */
[----:B------:R-:W-:Y:S02]  /*7cb0*/  IMAD R28, R28, R31, R23 ;  /* 0x0000001f1c1c7224 */ /* 0x000fe400078e0217 */
[----:B------:R-:W-:Y:S02]  /*7cc0*/  IMAD R5, R5, R20, R16 ;  /* 0x0000001405057224 */ /* 0x000fe400078e0210 */
[----:B------:R-:W-:-:S03]  /*7cd0*/  IMAD.MOV.U32 R6, RZ, RZ, 0x1 ;  /* 0x00000001ff067424 */ /* 0x000fc600078e00ff */
[----:B------:R-:W-:Y:S02]  /*7ce0*/  SEL R7, R5, R28, !P2 ;  /* 0x0000001c05077207 */ /* 0x000fe40005000000 */
[----:B------:R-:W-:Y:S01]  /*7cf0*/  SEL R28, R28, R5, !P2 ;  /* 0x000000051c1c7207 */ /* 0x000fe20005000000 */
[----:B------:R-:W-:-:S07]  /*7d00*/  IMAD.MOV.U32 R5, RZ, RZ, R17 ;  /* 0x000000ffff057224 */ /* 0x000fce00078e0011 */
.L_x_162:
[----:B------:R-:W-:Y:S01]  /*7d10*/  LOP3.LUT P0, RZ, R6, 0xff, RZ, 0xc0, !PT ;  /* 0x000000ff06ff7812 */ /* 0x000fe2000780c0ff */
[----:B------:R-:W-:-:S12]  /*7d20*/  IMAD.MOV.U32 R6, RZ, RZ, R28 ;  /* 0x000000ffff067224 */ /* 0x000fd800078e001c */
[----:B------:R-:W-:Y:S05]  /*7d30*/  @P0 BRA `(.L_x_165) ;  /* 0xffffff9000900947 */ /* 0x000fea000383ffff */
[----:B------:R-:W-:Y:S05]  /*7d40*/  EXIT ;  /* 0x000000000000794d */ /* 0x000fea0003800000 */
.L_x_3:
[----:B0-----:R-:W-:Y:S01]  /*7d50*/  ULDC.64 UR4, c[0x0][0x650] ;  /* 0x0001940000047ab9 */ /* 0x001fe20000000a00 */
        /* <DEDUP_REMOVED lines=25> */
.L_x_167:
[--C-:B------:R-:W-:Y:S01]  /*7ef0*/  SHF.R.U64 R16, R14, R18, R15.reuse ;  /* 0x000000120e107219 */ /* 0x100fe2000000120f */
[----:B------:R-:W0:Y:S01]  /*7f00*/  LDC R22, c[0x0][0x618] ;  /* 0x00018600ff167b82 */ /* 0x000e220000000800 */
[----:B------:R-:W-:Y:S01]  /*7f10*/  I2FP.F32.U32 R7, R8 ;  /* 0x0000000800077245 */ /* 0x000fe20000201000 */
[----:B------:R-:W-:Y:S01]  /*7f20*/  ULDC UR4, c[0x0][0x150] ;  /* 0x0000540000047ab9 */ /* 0x000fe20000000800 */
[----:B------:R-:W-:Y:S02]  /*7f30*/  SHF.R.U32.HI R6, RZ, R18, R15 ;  /* 0x00000012ff067219 */ /* 0x000fe4000001160f */
[----:B------:R-:W-:Y:S01]  /*7f40*/  IADD3 R9, P0, RZ, -R16, RZ ;  /* 0x80000010ff097210 */ /* 0x000fe20007f1e0ff */
[----:B------:R-:W-:Y:S01]  /*7f50*/  FMUL R13, R7, UR4 ;  /* 0x00000004070d7c20 */ /* 0x000fe20008400000 */
[----:B------:R-:W-:Y:S01]  /*7f60*/  ULDC UR4, c[0x0][0x154] ;  /* 0x0000550000047ab9 */ /* 0x000fe20000000800 */
[----:B------:R-:W1:Y:S02]  /*7f70*/  LDC.64 R24, c[0x0][0x640] ;  /* 0x00019000ff187b82 */ /* 0x000e640000000a00 */
[----:B------:R-:W-:-:S02]  /*7f80*/  IMAD.X R11, RZ, RZ, ~R6, P0 ;  /* 0x000000ffff0b7224 */ /* 0x000fc400000e0e06 */
[----:B------:R-:W2:Y:S01]  /*7f90*/  F2I.U32.TRUNC.NTZ R13, R13 ;  /* 0x0000000d000d7305 */ /* 0x000ea2000020f000 */
[----:B------:R-:W-:-:S03]  /*7fa0*/  IMAD.WIDE.U32 R6, R9, R20, R2 ;  /* 0x0000001409067225 */ /* 0x000fc600078e0002 */
[----:B------:R-:W3:Y:S01]  /*7fb0*/  LDC R15, c[0x0][0x144] ;  /* 0x00005100ff0f7b82 */ /* 0x000ee20000000800 */
[----:B------:R-:W-:-:S04]  /*7fc0*/  IMAD R12, R11, R20, RZ ;  /* 0x000000140b0c7224 */ /* 0x000fc800078e02ff */
[----:B------:R-:W-:Y:S02]  /*7fd0*/  IMAD R9, R9, R21, R12 ;  /* 0x0000001509097224 */ /* 0x000fe400078e020c */
[----:B------:R-:W-:Y:S01]  /*7fe0*/  IMAD.MOV.U32 R12, RZ, RZ, -0x1 ;  /* 0xffffffffff0c7424 */ /* 0x000fe200078e00ff */
[----:B------:R-:W4:Y:S01]  /*7ff0*/  LDC R18, c[0x0][0x608] ;  /* 0x00018200ff127b82 */ /* 0x000f220000000800 */
[----:B------:R-:W-:Y:S01]  /*8000*/  IMAD.IADD R7, R7, 0x1, R9 ;  /* 0x0000000107077824 */ /* 0x000fe200078e0209 */
[----:B------:R-:W-:-:S04]  /*8010*/  I2FP.F32.U32 R9, R10 ;  /* 0x0000000a00097245 */ /* 0x000fc80000201000 */
[-C--:B0-----:R-:W-:Y:S01]  /*8020*/  SHF.R.U64 R14, R6, R22.reuse, R7 ;  /* 0x00000016060e7219 */ /* 0x081fe20000001207 */
[----:B--2---:R-:W-:Y:S01]  /*8030*/  IMAD.MOV R6, RZ, RZ, -R13 ;  /* 0x000000ffff067224 */ /* 0x004fe200078e0a0d */
[----:B------:R-:W0:Y:S01]  /*8040*/  LDC R11, c[0x0][0x658] ;  /* 0x00019600ff0b7b82 */ /* 0x000e220000000800 */
[----:B-1----:R-:W-:Y:S01]  /*8050*/  ISETP.NE.U32.AND P0, PT, R24, RZ, PT ;  /* 0x000000ff1800720c */ /* 0x002fe20003f05070 */
[----:B------:R-:W-:Y:S01]  /*8060*/  FMUL R9, R9, UR4 ;  /* 0x0000000409097c20 */ /* 0x000fe20008400000 */
[----:B------:R-:W-:Y:S02]  /*8070*/  SHF.R.U32.HI R7, RZ, R22, R7 ;  /* 0x00000016ff077219 */ /* 0x000fe40000011607 */
[----:B------:R-:W-:-:S03]  /*8080*/  ISETP.NE.AND.EX P0, PT, R25, RZ, PT, P0 ;  /* 0x000000ff1900720c */ /* 0x000fc60003f05300 */
[----:B------:R-:W1:Y:S01]  /*8090*/  LDC R21, c[0x0][0x148] ;  /* 0x00005200ff157b82 */ /* 0x000e620000000800 */
[----:B---3--:R-:W-:Y:S02]  /*80a0*/  IMAD R22, R15, R6, R8 ;  /* 0x000000060f167224 */ /* 0x008fe400078e0208 */
[----:B------:R-:W-:-:S05]  /*80b0*/  IMAD.MOV.U32 R8, RZ, RZ, 0x1 ;  /* 0x00000001ff087424 */ /* 0x000fca00078e00ff */
[----:B------:R-:W2:Y:S01]  /*80c0*/  LDC R20, c[0x0][0x600] ;  /* 0x00018000ff147b82 */ /* 0x000ea20000000800 */
[-CC-:B----4-:R-:W-:Y:S02]  /*80d0*/  SHF.R.U64 R17, R14, R18.reuse, R7.reuse ;  /* 0x000000120e117219 */ /* 0x190fe40000001207 */
[----:B------:R-:W-:Y:S02]  /*80e0*/  SHF.R.U32.HI R6, RZ, R18, R7 ;  /* 0x00000012ff067219 */ /* 0x000fe40000011607 */
[----:B------:R3:W4:Y:S03]  /*80f0*/  F2I.U32.TRUNC.NTZ R18, R9 ;  /* 0x0000000900127305 */ /* 0x000726000020f000 */
[----:B------:R-:W1:Y:S01]  /*8100*/  LDC R23, c[0x0][0x648] ;  /* 0x00019200ff177b82 */ /* 0x000e620000000800 */
[-C--:B0-----:R-:W-:Y:S02]  /*8110*/  SHF.R.U64 R19, R17, R11.reuse, R6 ;  /* 0x0000000b11137219 */ /* 0x081fe40000001206 */
[----:B------:R-:W-:-:S02]  /*8120*/  SHF.L.U32 R12, R12, R11, RZ ;  /* 0x0000000b0c0c7219 */ /* 0x000fc400000006ff */
[-C--:B------:R-:W-:Y:S01]  /*8130*/  SHF.R.U32.HI R7, RZ, R11.reuse, R6 ;  /* 0x0000000bff077219 */ /* 0x080fe20000011606 */
[----:B------:R-:W-:Y:S01]  /*8140*/  IMAD.MOV.U32 R6, RZ, RZ, R19 ;  /* 0x000000ffff067224 */ /* 0x000fe200078e0013 */
[----:B------:R-:W-:Y:S01]  /*8150*/  SHF.L.U32 R27, R8, R11, RZ ;  /* 0x0000000b081b7219 */ /* 0x000fe200000006ff */
[----:B------:R-:W0:Y:S01]  /*8160*/  LDC R26, c[0x0][0x638] ;  /* 0x00018e00ff1a7b82 */ /* 0x000e220000000800 */
[----:B------:R-:W-:-:S07]  /*8170*/  LOP3.LUT R28, RZ, R12, RZ, 0x33, !PT ;  /* 0x0000000cff1c7212 */ /* 0x000fce00078e33ff */
[----:B------:R-:W0:Y:S01]  /*8180*/  LDC R29, c[0x0][0x610] ;  /* 0x00018400ff1d7b82 */ /* 0x000e220000000800 */
[----:B---34-:R-:W-:Y:S05]  /*8190*/  @!P0 BRA `(.L_x_168) ;  /* 0x0000000000288947 */ /* 0x018fea0003800000 */
        /* <DEDUP_REMOVED lines=10> */
.L_x_168:
[----:B-1----:R-:W-:Y:S01]  /*8240*/  SHF.R.U64 R7, R6, R23, R7 ;  /* 0x0000001706077219 */ /* 0x002fe20000001207 */
[----:B--2---:R-:W-:Y:S01]  /*8250*/  VIADD R9, R20, 0xffffffff ;  /* 0xffffffff14097836 */ /* 0x004fe20000000000 */
[----:B------:R-:W-:Y:S01]  /*8260*/  LOP3.LUT R6, R17, R28, RZ, 0xc0, !PT ;  /* 0x0000001c11067212 */ /* 0x000fe200078ec0ff */
[----:B------:R-:W-:Y:S02]  /*8270*/  IMAD.MOV R18, RZ, RZ, -R18 ;  /* 0x000000ffff127224 */ /* 0x000fe400078e0a12 */
[----:B------:R-:W-:Y:S02]  /*8280*/  IMAD.MOV R8, RZ, RZ, -R7 ;  /* 0x000000ffff087224 */ /* 0x000fe400078e0a07 */
[----:B------:R-:W-:Y:S01]  /*8290*/  IMAD R11, R27, R7, R6 ;  /* 0x000000071b0b7224 */ /* 0x000fe200078e0206 */
[----:B------:R-:W-:Y:S01]  /*82a0*/  LOP3.LUT R7, R14, R9, RZ, 0xc0, !PT ;  /* 0x000000090e077212 */ /* 0x000fe200078ec0ff */
[----:B------:R-:W-:Y:S02]  /*82b0*/  @P2 IMAD R22, R21, R18, R10 ;  /* 0x0000001215162224 */ /* 0x000fe400078e020a */
[----:B0-----:R-:W-:-:S02]  /*82c0*/  IMAD R6, R8, R26, R19 ;  /* 0x0000001a08067224 */ /* 0x001fc400078e0213 */
[----:B------:R-:W-:Y:S02]  /*82d0*/  IMAD R11, R11, R29, R22 ;  /* 0x0000001d0b0b7224 */ /* 0x000fe400078e0216 */
[----:B------:R-:W-:Y:S02]  /*82e0*/  IMAD R6, R6, R20, R7 ;  /* 0x0000001406067224 */ /* 0x000fe400078e0207 */
[----:B------:R-:W-:-:S03]  /*82f0*/  IMAD.MOV.U32 R8, RZ, RZ, 0x1 ;  /* 0x00000001ff087424 */ /* 0x000fc600078e00ff */
[----:B------:R-:W-:Y:S02]  /*8300*/  SEL R14, R6, R11, !P2 ;  /* 0x0000000b060e7207 */ /* 0x000fe40005000000 */
[----:B------:R-:W-:Y:S01]  /*8310*/  SEL R11, R11, R6, !P2 ;  /* 0x000000060b0b7207 */ /* 0x000fe20005000000 */
[----:B------:R-:W-:Y:S01]  /*8320*/  IMAD.MOV.U32 R6, RZ, RZ, R16 ;  /* 0x000000ffff067224 */ /* 0x000fe200078e0010 */
[----:B------:R-:W-:-:S07]  /*8330*/  PRMT R7, R8, 0x7610, R7 ;  /* 0x0000761008077816 */ /* 0x000fce0000000007 */
.L_x_166:
[----:B------:R-:W-:-:S08]  /*8340*/  NOP ;  /* 0x0000000000007918 */ /* 0x000fd00000000000 */
[----:B------:R-:W0:-:S00]  /*8350*/  USETMAXREG.DEALLOC.CTAPOOL 0x28 ;  /* 0x00000028000079c8 */ /* 0x000e0000080e0500 */
[----:B0-----:R-:W-:-:S13]  /*8360*/  ISETP.NE.AND P0, PT, R5, RZ, PT ;  /* 0x000000ff0500720c */ /* 0x001fda0003f05270 */
[----:B------:R-:W-:Y:S05]  /*8370*/  @P0 EXIT ;  /* 0x000000000000094d */ /* 0x000fea0003800000 */
[----:B------:R-:W-:Y:S01]  /*8380*/  LOP3.LUT P0, RZ, R7, 0xff, RZ, 0xc0, !PT ;  /* 0x000000ff07ff7812 */ /* 0x000fe2000780c0ff */
[----:B------:R-:W-:Y:S02]  /*8390*/  IMAD.MOV.U32 R5, RZ, RZ, 0x1 ;  /* 0x00000001ff057424 */ /* 0x000fe400078e00ff */
[----:B------:R-:W-:-:S10]  /*83a0*/  IMAD.MOV.U32 R13, RZ, RZ, RZ ;  /* 0x000000ffff0d7224 */ /* 0x000fd400078e00ff */
[----:B------:R-:W-:Y:S05]  /*83b0*/  @!P0 BRA `(.L_x_169) ;  /* 0x0000000c00308947 */ /* 0x000fea0003800000 */
[----:B------:R-:W0:Y:S01]  /*83c0*/  LDC R5, c[0x0][0x28c] ;  /* 0x0000a300ff057b82 */ /* 0x000e220000000800 */
[----:B------:R-:W-:Y:S01]  /*83d0*/  ULDC UR5, c[0x0][0x600] ;  /* 0x0001800000057ab9 */ /* 0x000fe20000000800 */
[----:B------:R-:W-:Y:S01]  /*83e0*/  ULDC UR4, c[0x0][0xc] ;  /* 0x0000030000047ab9 */ /* 0x000fe20000000800 */
[----:B------:R-:W-:Y:S01]  /*83f0*/  UIADD3 UR16, UR5, -0x1, URZ ;  /* 0xffffffff05107890 */ /* 0x000fe2000fffe03f */
[C---:B------:R-:W-:Y:S01]  /*8400*/  LOP3.LUT P3, RZ, R0.reuse, 0x7f, RZ, 0xc0, !PT ;  /* 0x0000007f00ff7812 */ /* 0x040fe2000786c0ff */
[----:B------:R-:W-:Y:S01]  /*8410*/  ULDC UR6, c[0x0][0x658] ;  /* 0x0001960000067ab9 */ /* 0x000fe20000000800 */
[----:B------:R-:W-:Y:S01]  /*8420*/  ULDC UR5, c[0x0][0x10] ;  /* 0x0000040000057ab9 */ /* 0x000fe20000000800 */
[----:B------:R-:W-:Y:S01]  /*8430*/  UMOV UR7, 0xffffffff ;  /* 0xffffffff00077882 */ /* 0x000fe20000000000 */
[----:B------:R-:W-:Y:S01]  /*8440*/  UMOV UR8, 0x1 ;  /* 0x0000000100087882 */ /* 0x000fe20000000000 */
[----:B------:R-:W-:Y:S01]  /*8450*/  UIMAD.WIDE.U32 UR4, UR4, UR5, URZ ;  /* 0x00000005040472a5 */ /* 0x000fe2000f8e003f */
[----:B------:R-:W-:Y:S01]  /*8460*/  LOP3.LUT P0, RZ, R0, 0x1f, RZ, 0xc0, !PT ;  /* 0x0000001f00ff7812 */ /* 0x000fe2000780c0ff */
[----:B------:R-:W-:Y:S01]  /*8470*/  USHF.L.U32 UR7, UR7, UR6, URZ ;  /* 0x0000000607077299 */ /* 0x000fe2000800063f */
[----:B------:R-:W-:Y:S01]  /*8480*/  BSSY B0, `(.L_x_169) ;  /* 0x00000bf000007945 */ /* 0x000fe20003800000 */
[----:B------:R-:W-:Y:S01]  /*8490*/  USHF.L.U32 UR18, UR8, UR6, URZ ;  /* 0x0000000608127299 */ /* 0x000fe2000800063f */
[----:B------:R-:W-:Y:S01]  /*84a0*/  IMAD.MOV.U32 R15, RZ, RZ, 0x1 ;  /* 0x00000001ff0f7424 */ /* 0x000fe200078e00ff */
[----:B------:R-:W-:Y:S01]  /*84b0*/  LOP3.LUT R16, R4, 0x2, RZ, 0xfc, !PT ;  /* 0x0000000204107812 */ /* 0x000fe200078efcff */
[----:B------:R-:W-:Y:S01]  /*84c0*/  ULDC UR6, c[0x0][0x14] ;  /* 0x0000050000067ab9 */ /* 0x000fe20000000800 */
[----:B------:R-:W-:Y:S01]  /*84d0*/  PLOP3.LUT P0, PT, P0, P3, PT, 0x8a, 0x0 ;  /* 0x000000000000781c */ /* 0x000fe20000707172 */
[----:B------:R-:W-:Y:S01]  /*84e0*/  UIMAD.WIDE.U32 UR20, UR4, UR6, URZ ;  /* 0x00000006041472a5 */ /* 0x000fe2000f8e003f */
[----:B------:R-:W-:Y:S01]  /*84f0*/  IMAD.MOV.U32 R13, RZ, RZ, RZ ;  /* 0x000000ffff0d7224 */ /* 0x000fe200078e00ff */
[----:B------:R-:W-:-:S02]  /*8500*/  UIMAD UR13, UR5, UR6, URZ ;  /* 0x00000006050d72a4 */ /* 0x000fc4000f8e023f */
[----:B------:R-:W-:Y:S01]  /*8510*/  ULOP3.LUT UR17, URZ, UR7, URZ, 0x33, !UPT ;  /* 0x000000073f117292 */ /* 0x000fe2000f8e333f */
[----:B0-----:R-:W-:Y:S01]  /*8520*/  VIADD R5, R5, 0x7f ;  /* 0x0000007f05057836 */ /* 0x001fe20000000000 */
[----:B------:R-:W-:Y:S01]  /*8530*/  UIADD3 UR13, UR21, UR13, URZ ;  /* 0x0000000d150d7290 */ /* 0x000fe2000fffe03f */
[----:B------:R-:W-:-:S03]  /*8540*/  ULDC.64 UR22, c[0x0][0x198] ;  /* 0x0000660000167ab9 */ /* 0x000fc60000000a00 */
[----:B------:R-:W-:-:S04]  /*8550*/  SHF.R.S32.HI R8, RZ, 0x1f, R5 ;  /* 0x0000001fff087819 */ /* 0x000fc80000011405 */
[----:B------:R-:W-:Y:S01]  /*8560*/  LEA.HI R8, R8, R5, RZ, 0x7 ;  /* 0x0000000508087211 */ /* 0x000fe200078f38ff */
[----:B------:R-:W-:-:S03]  /*8570*/  IMAD.MOV.U32 R5, RZ, RZ, 0x1 ;  /* 0x00000001ff057424 */ /* 0x000fc600078e00ff */
[----:B------:R-:W-:-:S05]  /*8580*/  SHF.R.S32.HI R12, RZ, 0x7, R8 ;  /* 0x00000007ff0c7819 */ /* 0x000fca0000011408 */
[----:B------:R-:W-:-:S07]  /*8590*/  VIADD R0, R12, 0x1 ;  /* 0x000000010c007836 */ /* 0x000fce0000000000 */
.L_x_181:
[----:B------:R-:W-:-:S03]  /*85a0*/  UMOV UR4, 0xffffffff ;  /* 0xffffffff00047882 */ /* 0x000fc60000000000 */
[----:B------:R-:W-:Y:S05]  /*85b0*/  BRA.DIV UR4, `(.L_x_170) ;  /* 0x00000012040c7947 */ /* 0x000fea000b800000 */
[----:B------:R-:W-:-:S13]  /*85c0*/  ELECT P1, URZ, PT ;  /* 0x00000000003f782f */ /* 0x000fda0003820000 */
.L_x_195:
[----:B------:R-:W0:Y:S01]  /*85d0*/  LDC R7, c[0x0][0x28c] ;  /* 0x0000a300ff077b82 */ /* 0x000e220000000800 */
[----:B------:R-:W-:Y:S01]  /*85e0*/  BSSY B1, `(.L_x_171) ;  /* 0x0000035000017945 */ /* 0x000fe20003800000 */
[----:B0-----:R-:W-:-:S13]  /*85f0*/  ISETP.LT.OR P1, PT, R7, 0x1, !P1 ;  /* 0x000000010700780c */ /* 0x001fda0004f21670 */
[----:B------:R-:W-:Y:S05]  /*8600*/  @P1 BRA `(.L_x_172) ;  /* 0x0000000000c81947 */ /* 0x000fea0003800000 */
[----:B------:R-:W-:Y:S02]  /*8610*/  IMAD.SHL.U32 R14, R14, 0x80, RZ ;  /* 0x000000800e0e7824 */ /* 0x000fe400078e00ff */
[----:B------:R-:W-:Y:S02]  /*8620*/  IMAD.SHL.U32 R17, R11, 0x80, RZ ;  /* 0x000000800b117824 */ /* 0x000fe400078e00ff */
[----:B------:R-:W-:Y:S02]  /*8630*/  IMAD.MOV.U32 R20, RZ, RZ, RZ ;  /* 0x000000ffff147224 */ /* 0x000fe400078e00ff */
[----:B------:R-:W-:Y:S02]  /*8640*/  IMAD.MOV.U32 R7, RZ, RZ, R0 ;  /* 0x000000ffff077224 */ /* 0x000fe400078e0000 */
[----:B------:R-:W-:Y:S02]  /*8650*/  IMAD.MOV.U32 R8, RZ, RZ, R5 ;  /* 0x000000ffff087224 */ /* 0x000fe400078e0005 */
[----:B------:R-:W-:-:S07]  /*8660*/  IMAD.MOV.U32 R9, RZ, RZ, R13 ;  /* 0x000000ffff097224 */ /* 0x000fce00078e000d */
.L_x_176:
[----:B------:R-:W0:Y:S01]  /*8670*/  S2R R11, SR_CgaCtaId ;  /* 0x00000000000b7919 */ /* 0x000e220000008800 */
[----:B------:R-:W-:-:S04]  /*8680*/  MOV R10, 0x400 ;  /* 0x00000400000a7802 */ /* 0x000fc80000000f00 */
[----:B0-----:R-:W-:Y:S02]  /*8690*/  LEA R18, R11, R10, 0x18 ;  /* 0x0000000a0b127211 */ /* 0x001fe400078ec0ff */
[----:B------:R-:W-:Y:S01]  /*86a0*/  SHF.L.U32 R10, R8, 0x1f, RZ ;  /* 0x0000001f080a7819 */ /* 0x000fe200000006ff */
[----:B------:R-:W0:Y:S02]  /*86b0*/  @!P3 LDC R11, c[0x0][0x500] ;  /* 0x00014000ff0bbb82 */ /* 0x000e240000000800 */
[----:B------:R-:W-:-:S04]  /*86c0*/  IMAD R19, R9, 0x8, R18 ;  /* 0x0000000809137824 */ /* 0x000fc800078e0212 */
[----:B------:R-:W1:Y:S02]  /*86d0*/  SYNCS.PHASECHK.TRANS64.TRYWAIT P1, [R19+URZ+0x38], R10 ;  /* 0x0000380a130075a7 */ /* 0x000e64000802017f */
[----:B-1----:R-:W-:Y:S05]  /*86e0*/  @!P1 BRA `(.L_x_173) ;  /* 0x0000000c00e09947 */ /* 0x002fea0003800000 */
.L_x_196:
[----:B-1----:R-:W-:Y:S01]  /*86f0*/  PRMT R10, R16, 0x9910, RZ ;  /* 0x00009910100a7816 */ /* 0x002fe200000000ff */
[----:B0-----:R0:W-:Y:S03]  /*8700*/  @!P3 SYNCS.ARRIVE.TRANS64 RZ, [R19+URZ], R11 ;  /* 0x0000000b13ffb9a7 */ /* 0x0011e6000800003f */
[----:B------:R-:W-:-:S13]  /*8710*/  ISETP.NE.AND P1, PT, R10, 0x2, PT ;  /* 0x000000020a00780c */ /* 0x000fda0003f25270 */
[----:B0-----:R-:W-:Y:S05]  /*8720*/  @P1 BRA `(.L_x_174) ;  /* 0x0000000000041947 */ /* 0x001fea0003800000 */
[----:B------:R-:W-:Y:S01]  /*8730*/  BPT.TRAP 0x1 ;  /* 0x000000040000795c */ /* 0x000fe20000300000 */
.L_x_174:
[----:B------:R-:W-:Y:S05]  /*8740*/  @P0 BRA `(.L_x_175) ;  /* 0x0000000000040947 */ /* 0x000fea0003800000 */
[----:B------:R-:W-:Y:S01]  /*8750*/  BPT.TRAP 0x1 ;  /* 0x000000040000795c */ /* 0x000fe20000300000 */
.L_x_175:
[----:B------:R-:W-:Y:S01]  /*8760*/  IMAD R18, R9, 0x4000, R18 ;  /* 0x0000400009127824 */ /* 0x000fe200078e0212 */
[----:B------:R-:W-:Y:S01]  /*8770*/  R2UR UR9, R19 ;  /* 0x00000000130972ca */ /* 0x000fe200000e0000 */
[----:B------:R-:W-:Y:S01]  /*8780*/  VIADD R7, R7, 0xffffffff ;  /* 0xffffffff07077836 */ /* 0x000fe20000000000 */
[----:B------:R-:W-:Y:S01]  /*8790*/  UIADD3 UR4, UP0, UR22, 0xf0, URZ ;  /* 0x000000f016047890 */ /* 0x000fe2000ff1e03f */
[----:B------:R-:W-:Y:S01]  /*87a0*/  R2UR UR11, R17 ;  /* 0x00000000110b72ca */ /* 0x000fe200000e0000 */
[----:B------:R-:W-:Y:S01]  /*87b0*/  UIADD3 UR24, UP1, UR22, 0x1f0, URZ ;  /* 0x000001f016187890 */ /* 0x000fe2000ff3e03f */
[----:B------:R-:W-:Y:S01]  /*87c0*/  R2UR UR8, R18 ;  /* 0x00000000120872ca */ /* 0x000fe200000e0000 */
[----:B------:R-:W-:Y:S01]  /*87d0*/  UIADD3.X UR5, URZ, UR23, URZ, UP0, !UPT ;  /* 0x000000173f057290 */ /* 0x000fe200087fe43f */
[----:B------:R-:W-:Y:S01]  /*87e0*/  R2UR UR10, R20 ;  /* 0x00000000140a72ca */ /* 0x000fe200000e0000 */
[----:B------:R-:W-:Y:S01]  /*87f0*/  VIADD R9, R9, 0x1 ;  /* 0x0000000109097836 */ /* 0x000fe20000000000 */
[----:B------:R-:W-:Y:S01]  /*8800*/  R2UR UR12, R6 ;  /* 0x00000000060c72ca */ /* 0x000fe200000e0000 */
[----:B------:R-:W-:Y:S01]  /*8810*/  UIADD3.X UR25, URZ, UR23, URZ, UP1, !UPT ;  /* 0x000000173f197290 */ /* 0x000fe20008ffe43f */
[----:B------:R-:W-:Y:S01]  /*8820*/  R2UR UR19, R14 ;  /* 0x000000000e1372ca */ /* 0x000fe200000e0000 */
[----:B------:R-:W-:Y:S01]  /*8830*/  UMOV UR6, 0x0 ;  /* 0x0000000000067882 */ /* 0x000fe20000000000 */
[----:B------:R-:W-:Y:S01]  /*8840*/  ISETP.GT.AND P4, PT, R7, 0x1, PT ;  /* 0x000000010700780c */ /* 0x000fe20003f84270 */
[----:B------:R-:W-:Y:S01]  /*8850*/  UMOV UR7, 0x10000000 ;  /* 0x1000000000077882 */ /* 0x000fe20000000000 */
[----:B------:R-:W-:Y:S01]  /*8860*/  ISETP.NE.AND P1, PT, R9, 0x7, PT ;  /* 0x000000070900780c */ /* 0x000fe20003f25270 */
[----:B------:R-:W-:-:S02]  /*8870*/  VIADD R20, R20, 0x80 ;  /* 0x0000008014147836 */ /* 0x000fc40000000000 */
[----:B------:R-:W-:Y:S01]  /*8880*/  UIADD3 UR14, UR8, 0x180, URZ ;  /* 0x00000180080e7890 */ /* 0x000fe2000fffe03f */
[----:B------:R-:W-:Y:S01]  /*8890*/  SEL R11, RZ, 0x1, P1 ;  /* 0x00000001ff0b7807 */ /* 0x000fe20000800000 */
[----:B------:R-:W-:Y:S01]  /*88a0*/  UIADD3 UR15, UR8, 0x1c180, URZ ;  /* 0x0001c180080f7890 */ /* 0x000fe2000fffe03f */
[----:B------:R-:W-:Y:S02]  /*88b0*/  SEL R9, R9, RZ, P1 ;  /* 0x000000ff09097207 */ /* 0x000fe40000800000 */
[----:B------:R-:W-:Y:S02]  /*88c0*/  LOP3.LUT R8, R8, R11, RZ, 0x3c, !PT ;  /* 0x0000000b08087212 */ /* 0x000fe400078e3cff */
[----:B------:R-:W-:Y:S02]  /*88d0*/  UMOV UR8, UR14 ;  /* 0x0000000e00087c82 */ /* 0x000fe40008000000 */
[----:B------:R0:W-:Y:S02]  /*88e0*/  UTMALDG.3D [UR8], [UR4], desc[UR6] ;  /* 0x00000608040075b4 */ /* 0x0001e40008011000 */
[----:B0-----:R-:W-:Y:S01]  /*88f0*/  UMOV UR8, UR15 ;  /* 0x0000000f00087c82 */ /* 0x001fe20008000000 */
[----:B------:R-:W-:-:S02]  /*8900*/  UMOV UR11, UR19 ;  /* 0x00000013000b7c82 */ /* 0x000fc40008000000 */
[----:B------:R0:W-:Y:S02]  /*8910*/  UTMALDG.3D [UR8], [UR24], desc[UR6] ;  /* 0x00000608180075b4 */ /* 0x0001e40008011000 */
[----:B0-----:R-:W-:Y:S05]  /*8920*/  @P4 BRA `(.L_x_176) ;  /* 0xfffffffc00504947 */ /* 0x001fea000383ffff */
.L_x_172:
[----:B------:R-:W-:Y:S05]  /*8930*/  BSYNC B1 ;  /* 0x0000000000017941 */ /* 0x000fea0003800000 */
.L_x_171:
[----:B------:R-:W-:Y:S01]  /*8940*/  LOP3.LUT P5, RZ, R15, 0xff, RZ, 0xc0, !PT ;  /* 0x000000ff0fff7812 */ /* 0x000fe200078ac0ff */
[C---:B------:R-:W-:Y:S01]  /*8950*/  IMAD.IADD R13, R12.reuse, 0x1, R13 ;  /* 0x000000010c0d7824 */ /* 0x040fe200078e020d */
[----:B------:R-:W-:Y:S01]  /*8960*/  ULDC.64 UR4, c[0x0][0x650] ;  /* 0x0001940000047ab9 */ /* 0x000fe20000000a00 */
[C---:B------:R-:W-:Y:S01]  /*8970*/  ISETP.GE.U32.AND P4, PT, R12.reuse, 0x7, PT ;  /* 0x000000070c00780c */ /* 0x040fe20003f86070 */
[----:B------:R-:W-:Y:S01]  /*8980*/  BSSY B1, `(.L_x_177) ;  /* 0x000006c000017945 */ /* 0x000fe20003800000 */
[C---:B------:R-:W-:Y:S01]  /*8990*/  IMAD.WIDE.U32 R6, R13.reuse, 0x24924925, RZ ;  /* 0x249249250d067825 */ /* 0x040fe200078e00ff */
[----:B------:R-:W-:Y:S02]  /*89a0*/  ISETP.GT.U32.AND P1, PT, R13, 0x6, PT ;  /* 0x000000060d00780c */ /* 0x000fe40003f24070 */
[----:B------:R-:W-:Y:S01]  /*89b0*/  PRMT R15, RZ, 0x7610, R15 ;  /* 0x00007610ff0f7816 */ /* 0x000fe2000000000f */
[----:B------:R-:W-:Y:S01]  /*89c0*/  IMAD.MOV.U32 R11, RZ, RZ, -0x1 ;  /* 0xffffffffff0b7424 */ /* 0x000fe200078e00ff */
[----:B------:R-:W-:Y:S01]  /*89d0*/  ISETP.LT.U32.AND P1, PT, R12, 0x7, P1 ;  /* 0x000000070c00780c */ /* 0x000fe20000f21070 */
[----:B------:R-:W-:-:S02]  /*89e0*/  IMAD.MOV.U32 R14, RZ, RZ, -0x1 ;  /* 0xffffffffff0e7424 */ /* 0x000fc400078e00ff */
[----:B------:R-:W0:Y:S01]  /*89f0*/  @P5 S2R R9, SR_CgaCtaId ;  /* 0x0000000000095919 */ /* 0x000e220000008800 */
[----:B------:R-:W-:Y:S02]  /*8a00*/  SEL R6, RZ, 0x1, !P1 ;  /* 0x00000001ff067807 */ /* 0x000fe40004800000 */
[----:B------:R-:W-:Y:S02]  /*8a10*/  IADD3 R2, P1, R2, UR20, RZ ;  /* 0x0000001402027c10 */ /* 0x000fe4000ff3e0ff */
[----:B------:R-:W-:Y:S02]  /*8a20*/  @P5 MOV R8, 0x400 ;  /* 0x0000040000085802 */ /* 0x000fe40000000f00 */
[----:B------:R-:W-:Y:S02]  /*8a30*/  IADD3.X R3, R3, UR13, RZ, P1, !PT ;  /* 0x0000000d03037c10 */ /* 0x000fe40008ffe4ff */
[----:B------:R-:W-:Y:S02]  /*8a40*/  ISETP.GE.U32.AND P1, PT, R2, UR4, PT ;  /* 0x0000000402007c0c */ /* 0x000fe4000bf26070 */
[----:B------:R-:W-:-:S02]  /*8a50*/  LOP3.LUT R5, R5, R6, RZ, 0x3c, !PT ;  /* 0x0000000605057212 */ /* 0x000fc400078e3cff */
[----:B------:R-:W-:Y:S02]  /*8a60*/  ISETP.GE.U32.AND.EX P1, PT, R3, UR5, PT, P1 ;  /* 0x0000000503007c0c */ /* 0x000fe4000bf26110 */
[----:B0-----:R-:W-:Y:S01]  /*8a70*/  @P5 LEA R8, R9, R8, 0x18 ;  /* 0x0000000809085211 */ /* 0x001fe200078ec0ff */
[----:B------:R-:W-:-:S03]  /*8a80*/  IMAD.IADD R9, R13, 0x1, -R7 ;  /* 0x000000010d097824 */ /* 0x000fc600078e0a07 */
[----:B------:R0:W-:Y:S02]  /*8a90*/  @P5 SYNCS.ARRIVE.TRANS64.A1T0 RZ, [R8+URZ+0x88], RZ ;  /* 0x000088ff08ff59a7 */ /* 0x0001e4000810003f */
[----:B------:R-:W-:Y:S02]  /*8aa0*/  LEA.HI R9, R9, R7, RZ, 0x1f ;  /* 0x0000000709097211 */ /* 0x000fe400078ff8ff */
[----:B------:R-:W-:Y:S02]  /*8ab0*/  PRMT R7, RZ, 0x7610, R7 ;  /* 0x00007610ff077816 */ /* 0x000fe40000000007 */
[----:B------:R-:W-:-:S04]  /*8ac0*/  SHF.R.U32.HI R6, RZ, 0x2, R9 ;  /* 0x00000002ff067819 */ /* 0x000fc80000011609 */
[----:B------:R-:W-:Y:S01]  /*8ad0*/  @P4 LOP3.LUT R5, R5, 0x1, R6, 0x78, !PT ;  /* 0x0000000105054812 */ /* 0x000fe200078e7806 */
[----:B------:R-:W-:Y:S02]  /*8ae0*/  IMAD R13, R6, -0x7, R13 ;  /* 0xfffffff9060d7824 */ /* 0x000fe400078e020d */
[----:B------:R-:W-:Y:S01]  /*8af0*/  IMAD.MOV.U32 R6, RZ, RZ, -0x1 ;  /* 0xffffffffff067424 */ /* 0x000fe200078e00ff */
[----:B0-----:R-:W-:Y:S06]  /*8b00*/  @P1 BRA `(.L_x_178) ;  /* 0x00000004004c1947 */ /* 0x001fec0003800000 */
[----:B------:R-:W-:Y:S01]  /*8b10*/  ULDC.64 UR4, c[0x0][0x628] ;  /* 0x00018a0000047ab9 */ /* 0x000fe20000000a00 */
[----:B------:R-:W0:Y:S01]  /*8b20*/  S2R R17, SR_CTAID.X ;  /* 0x0000000000117919 */ /* 0x000e220000002500 */
[----:B------:R-:W-:Y:S01]  /*8b30*/  ISETP.NE.U32.AND P1, PT, RZ, UR4, PT ;  /* 0x00000004ff007c0c */ /* 0x000fe2000bf25070 */
[----:B------:R-:W-:Y:S01]  /*8b40*/  ULDC UR7, c[0x0][0x630] ;  /* 0x00018c0000077ab9 */ /* 0x000fe20000000800 */
[----:B------:R-:W-:Y:S01]  /*8b50*/  IMAD.MOV.U32 R6, RZ, RZ, R2 ;  /* 0x000000ffff067224 */ /* 0x000fe200078e0002 */
[----:B------:R-:W1:Y:S01]  /*8b60*/  S2R R14, SR_CTAID.Y ;  /* 0x00000000000e7919 */ /* 0x000e620000002600 */
[----:B------:R-:W-:Y:S01]  /*8b70*/  ISETP.NE.AND.EX P1, PT, RZ, UR5, PT, P1 ;  /* 0x00000005ff007c0c */ /* 0x000fe2000bf25310 */
[----:B------:R-:W-:-:S12]  /*8b80*/  IMAD.MOV.U32 R7, RZ, RZ, R3 ;  /* 0x000000ffff077224 */ /* 0x000fd800078e0003 */
[----:B------:R-:W-:Y:S05]  /*8b90*/  @!P1 BRA `(.L_x_179) ;  /* 0x0000000000289947 */ /* 0x000fea0003800000 */
[----:B------:R-:W-:Y:S02]  /*8ba0*/  ULDC UR6, c[0x0][0x634] ;  /* 0x00018d0000067ab9 */ /* 0x000fe40000000800 */
[----:B------:R-:W-:-:S05]  /*8bb0*/  IADD3 R11, P1, R2, UR6, RZ ;  /* 0x00000006020b7c10 */ /* 0x000fca000ff3e0ff */
[----:B------:R-:W-:-:S04]  /*8bc0*/  IMAD.X R19, RZ, RZ, R3, P1 ;  /* 0x000000ffff137224 */ /* 0x000fc800008e0603 */
[----:B------:R-:W-:-:S04]  /*8bd0*/  IMAD.WIDE.U32 R8, R19, UR4, RZ ;  /* 0x0000000413087c25 */ /* 0x000fc8000f8e00ff */
[----:B------:R-:W-:-:S04]  /*8be0*/  IMAD.WIDE.U32 R8, P1, R11, UR5, R8 ;  /* 0x000000050b087c25 */ /* 0x000fc8000f820008 */
[----:B------:R-:W-:-:S04]  /*8bf0*/  IMAD.WIDE.U32 R10, R11, UR4, RZ ;  /* 0x000000040b0a7c25 */ /* 0x000fc8000f8e00ff */
[----:B------:R-:W-:Y:S01]  /*8c00*/  IMAD.X R7, RZ, RZ, RZ, P1 ;  /* 0x000000ffff077224 */ /* 0x000fe200008e06ff */
[----:B------:R-:W-:Y:S01]  /*8c10*/  IADD3 RZ, P1, R11, R8, RZ ;  /* 0x000000080bff7210 */ /* 0x000fe20007f3e0ff */
[----:B------:R-:W-:-:S04]  /*8c20*/  IMAD.MOV.U32 R6, RZ, RZ, R9 ;  /* 0x000000ffff067224 */ /* 0x000fc800078e0009 */
[----:B------:R-:W-:-:S08]  /*8c30*/  IMAD.WIDE.U32.X R6, R19, UR5, R6, P1 ;  /* 0x0000000513067c25 */ /* 0x000fd000088e0406 */
.L_x_179:
[--C-:B------:R-:W-:Y:S01]  /*8c40*/  SHF.R.U64 R10, R6, UR7, R7.reuse ;  /* 0x00000007060a7c19 */ /* 0x100fe20008001207 */
[----:B------:R-:W-:Y:S01]  /*8c50*/  ULDC.64 UR4, c[0x0][0x620] ;  /* 0x0001880000047ab9 */ /* 0x000fe20000000a00 */
[----:B------:R-:W-:Y:S01]  /*8c60*/  SHF.R.U32.HI R6, RZ, UR7, R7 ;  /* 0x00000007ff067c19 */ /* 0x000fe20008011607 */
[----:B------:R-:W2:Y:S01]  /*8c70*/  LDC R22, c[0x0][0x144] ;  /* 0x00005100ff167b82 */ /* 0x000ea20000000800 */
[----:B------:R-:W-:Y:S01]  /*8c80*/  IADD3 R9, P1, RZ, -R10, RZ ;  /* 0x8000000aff097210 */ /* 0x000fe20007f3e0ff */
[----:B------:R-:W-:Y:S01]  /*8c90*/  ULDC.64 UR8, c[0x0][0x640] ;  /* 0x0001900000087ab9 */ /* 0x000fe20000000a00 */
[----:B0-----:R-:W-:Y:S01]  /*8ca0*/  I2FP.F32.U32 R11, R17 ;  /* 0x00000011000b7245 */ /* 0x001fe20000201000 */
[----:B------:R-:W-:Y:S02]  /*8cb0*/  ULDC UR6, c[0x0][0x608] ;  /* 0x0001820000067ab9 */ /* 0x000fe40000000800 */
[----:B------:R-:W-:Y:S01]  /*8cc0*/  IMAD.X R6, RZ, RZ, ~R6, P1 ;  /* 0x000000ffff067224 */ /* 0x000fe200008e0e06 */
[----:B------:R-:W-:Y:S01]  /*8cd0*/  ISETP.NE.U32.AND P1, PT, RZ, UR8, PT ;  /* 0x00000008ff007c0c */ /* 0x000fe2000bf25070 */
[----:B------:R-:W0:Y:S02]  /*8ce0*/  LDC R19, c[0x0][0x148] ;  /* 0x00005200ff137b82 */ /* 0x000e240000000800 */
[----:B------:R-:W-:Y:S01]  /*8cf0*/  IMAD R8, R6, UR4, RZ ;  /* 0x0000000406087c24 */ /* 0x000fe2000f8e02ff */
[----:B------:R-:W-:Y:S01]  /*8d00*/  ISETP.NE.AND.EX P1, PT, RZ, UR9, PT, P1 ;  /* 0x00000009ff007c0c */ /* 0x000fe2000bf25310 */
[----:B------:R-:W-:Y:S01]  /*8d10*/  IMAD.WIDE.U32 R6, R9, UR4, R2 ;  /* 0x0000000409067c25 */ /* 0x000fe2000f8e0002 */
[----:B------:R-:W-:-:S03]  /*8d20*/  ULDC UR4, c[0x0][0x150] ;  /* 0x0000540000047ab9 */ /* 0x000fc60000000800 */
[----:B------:R-:W-:Y:S02]  /*8d30*/  IMAD R9, R9, UR5, R8 ;  /* 0x0000000509097c24 */ /* 0x000fe4000f8e0208 */
[----:B------:R-:W-:Y:S01]  /*8d40*/  FMUL R8, R11, UR4 ;  /* 0x000000040b087c20 */ /* 0x000fe20008400000 */
[----:B------:R-:W-:Y:S01]  /*8d50*/  ULDC UR4, c[0x0][0x618] ;  /* 0x0001860000047ab9 */ /* 0x000fe20000000800 */
[----:B------:R-:W-:Y:S01]  /*8d60*/  ULDC UR5, c[0x0][0x154] ;  /* 0x0000550000057ab9 */ /* 0x000fe20000000800 */
[----:B------:R-:W-:-:S03]  /*8d70*/  IMAD.IADD R7, R7, 0x1, R9 ;  /* 0x0000000107077824 */ /* 0x000fc600078e0209 */
[----:B------:R-:W3:Y:S02]  /*8d80*/  F2I.U32.TRUNC.NTZ R8, R8 ;  /* 0x0000000800087305 */ /* 0x000ee4000020f000 */
[----:B------:R-:W-:Y:S02]  /*8d90*/  SHF.R.U64 R11, R6, UR4, R7 ;  /* 0x00000004060b7c19 */ /* 0x000fe40008001207 */
[----:B-1----:R-:W-:-:S05]  /*8da0*/  I2FP.F32.U32 R6, R14 ;  /* 0x0000000e00067245 */ /* 0x002fca0000201000 */
[----:B------:R-:W-:Y:S01]  /*8db0*/  FMUL R21, R6, UR5 ;  /* 0x0000000506157c20 */ /* 0x000fe20008400000 */
[----:B------:R-:W-:Y:S01]  /*8dc0*/  SHF.R.U32.HI R6, RZ, UR4, R7 ;  /* 0x00000004ff067c19 */ /* 0x000fe20008011607 */
[----:B------:R-:W-:-:S03]  /*8dd0*/  ULDC UR4, c[0x0][0x658] ;  /* 0x0001960000047ab9 */ /* 0x000fc60000000800 */
[--C-:B------:R-:W-:Y:S01]  /*8de0*/  SHF.R.U64 R20, R11, UR6, R6.reuse ;  /* 0x000000060b147c19 */ /* 0x100fe20008001206 */
[----:B------:R-:W1:Y:S01]  /*8df0*/  F2I.U32.TRUNC.NTZ R21, R21 ;  /* 0x0000001500157305 */ /* 0x000e62000020f000 */
[----:B------:R-:W-:Y:S01]  /*8e00*/  SHF.R.U32.HI R7, RZ, UR6, R6 ;  /* 0x00000006ff077c19 */ /* 0x000fe20008011606 */
[----:B---3--:R-:W-:-:S03]  /*8e10*/  IMAD.MOV R8, RZ, RZ, -R8 ;  /* 0x000000ffff087224 */ /* 0x008fc600078e0a08 */
[----:B------:R-:W-:Y:S01]  /*8e20*/  SHF.R.U64 R18, R20, UR4, R7 ;  /* 0x0000000414127c19 */ /* 0x000fe20008001207 */
[----:B--2---:R-:W-:Y:S01]  /*8e30*/  IMAD R17, R22, R8, R17 ;  /* 0x0000000816117224 */ /* 0x004fe200078e0211 */
[----:B------:R-:W-:-:S03]  /*8e40*/  SHF.R.U32.HI R23, RZ, UR4, R7 ;  /* 0x00000004ff177c19 */ /* 0x000fc60008011607 */
[----:B------:R-:W-:Y:S02]  /*8e50*/  IMAD.MOV.U32 R6, RZ, RZ, R18 ;  /* 0x000000ffff067224 */ /* 0x000fe400078e0012 */
[----:B------:R-:W-:Y:S01]  /*8e60*/  IMAD.MOV.U32 R7, RZ, RZ, R23 ;  /* 0x000000ffff077224 */ /* 0x000fe200078e0017 */
[----:B-1----:R-:W-:Y:S06]  /*8e70*/  @!P1 BRA `(.L_x_180) ;  /* 0x0000000000289947 */ /* 0x002fec0003800000 */
[----:B------:R-:W-:Y:S02]  /*8e80*/  ULDC UR4, c[0x0][0x64c] ;  /* 0x0001930000047ab9 */ /* 0x000fe40000000800 */
[----:B------:R-:W-:-:S05]  /*8e90*/  IADD3 R7, P1, R18, UR4, RZ ;  /* 0x0000000412077c10 */ /* 0x000fca000ff3e0ff */
[----:B------:R-:W-:-:S04]  /*8ea0*/  IMAD.X R23, RZ, RZ, R23, P1 ;  /* 0x000000ffff177224 */ /* 0x000fc800008e0617 */
[----:B------:R-:W-:-:S04]  /*8eb0*/  IMAD.WIDE.U32 R8, R23, UR8, RZ ;  /* 0x0000000817087c25 */ /* 0x000fc8000f8e00ff */
[----:B------:R-:W-:-:S04]  /*8ec0*/  IMAD.WIDE.U32 R8, P1, R7, UR9, R8 ;  /* 0x0000000907087c25 */ /* 0x000fc8000f820008 */
[----:B------:R-:W-:-:S04]  /*8ed0*/  IMAD.WIDE.U32 R6, R7, UR8, RZ ;  /* 0x0000000807067c25 */ /* 0x000fc8000f8e00ff */
[----:B------:R-:W-:Y:S01]  /*8ee0*/  IMAD.MOV.U32 R6, RZ, RZ, R9 ;  /* 0x000000ffff067224 */ /* 0x000fe200078e0009 */
[----:B------:R-:W-:Y:S01]  /*8ef0*/  IADD3 RZ, P4, R7, R8, RZ ;  /* 0x0000000807ff7210 */ /* 0x000fe20007f9e0ff */
[----:B------:R-:W-:-:S04]  /*8f00*/  IMAD.X R7, RZ, RZ, RZ, P1 ;  /* 0x000000ffff077224 */ /* 0x000fc800008e06ff */
[----:B------:R-:W-:-:S08]  /*8f10*/  IMAD.WIDE.U32.X R6, R23, UR9, R6, P4 ;  /* 0x0000000917067c25 */ /* 0x000fd0000a0e0406 */
.L_x_180:
[----:B------:R-:W-:Y:S01]  /*8f20*/  ULDC UR4, c[0x0][0x648] ;  /* 0x0001920000047ab9 */ /* 0x000fe20000000800 */
[----:B------:R-:W-:Y:S01]  /*8f30*/  LOP3.LUT R20, R20, UR17, RZ, 0xc0, !PT ;  /* 0x0000001114147c12 */ /* 0x000fe2000f8ec0ff */
[----:B------:R-:W-:Y:S01]  /*8f40*/  IMAD.MOV R21, RZ, RZ, -R21 ;  /* 0x000000ffff157224 */ /* 0x000fe200078e0a15 */
[----:B------:R-:W-:Y:S01]  /*8f50*/  SHF.R.U64 R7, R6, UR4, R7 ;  /* 0x0000000406077c19 */ /* 0x000fe20008001207 */
[----:B------:R-:W-:Y:S01]  /*8f60*/  ULDC UR4, c[0x0][0x638] ;  /* 0x00018e0000047ab9 */ /* 0x000fe20000000800 */
[----:B------:R-:W-:Y:S01]  /*8f70*/  LOP3.LUT R11, R11, UR16, RZ, 0xc0, !PT ;  /* 0x000000100b0b7c12 */ /* 0x000fe2000f8ec0ff */
[----:B0-----:R-:W-:Y:S01]  /*8f80*/  @P2 IMAD R17, R19, R21, R14 ;  /* 0x0000001513112224 */ /* 0x001fe200078e020e */
[----:B------:R-:W-:Y:S01]  /*8f90*/  ULDC UR5, c[0x0][0x610] ;  /* 0x0001840000057ab9 */ /* 0x000fe20000000800 */
[----:B------:R-:W-:Y:S02]  /*8fa0*/  IMAD.MOV R9, RZ, RZ, -R7 ;  /* 0x000000ffff097224 */ /* 0x000fe400078e0a07 */
[----:B------:R-:W-:-:S02]  /*8fb0*/  IMAD R20, R7, UR18, R20 ;  /* 0x0000001207147c24 */ /* 0x000fc4000f8e0214 */
[----:B------:R-:W-:Y:S01]  /*8fc0*/  IMAD R18, R9, UR4, R18 ;  /* 0x0000000409127c24 */ /* 0x000fe2000f8e0212 */
[----:B------:R-:W-:Y:S01]  /*8fd0*/  ULDC UR4, c[0x0][0x600] ;  /* 0x0001800000047ab9 */ /* 0x000fe20000000800 */
[----:B------:R-:W-:Y:S02]  /*8fe0*/  IMAD R17, R20, UR5, R17 ;  /* 0x0000000514117c24 */ /* 0x000fe4000f8e0211 */
[----:B------:R-:W-:Y:S02]  /*8ff0*/  IMAD R18, R18, UR4, R11 ;  /* 0x0000000412127c24 */ /* 0x000fe4000f8e020b */
[----:B------:R-:W-:Y:S02]  /*9000*/  IMAD.MOV.U32 R7, RZ, RZ, 0x1 ;  /* 0x00000001ff077424 */ /* 0x000fe400078e00ff */
[----:B------:R-:W-:Y:S01]  /*9010*/  IMAD.MOV.U32 R6, RZ, RZ, R10 ;  /* 0x000000ffff067224 */ /* 0x000fe200078e000a */
[----:B------:R-:W-:Y:S02]  /*9020*/  SEL R14, R18, R17, !P2 ;  /* 0x00000011120e7207 */ /* 0x000fe40005000000 */
[----:B------:R-:W-:-:S07]  /*9030*/  SEL R11, R17, R18, !P2 ;  /* 0x00000012110b7207 */ /* 0x000fce0005000000 */
.L_x_178:
[----:B------:R-:W-:Y:S05]  /*9040*/  BSYNC B1 ;  /* 0x0000000000017941 */ /* 0x000fea0003800000 */
.L_x_177:
[----:B------:R-:W-:-:S13]  /*9050*/  LOP3.LUT P1, RZ, R7, 0xff, RZ, 0xc0, !PT ;  /* 0x000000ff07ff7812 */ /* 0x000fda000782c0ff */
[----:B------:R-:W-:Y:S05]  /*9060*/  @P1 BRA `(.L_x_181) ;  /* 0xfffffff4004c1947 */ /* 0x000fea000383ffff */
[----:B------:R-:W-:Y:S05]  /*9070*/  BSYNC B0 ;  /* 0x0000000000007941 */ /* 0x000fea0003800000 */
.L_x_169:
[----:B------:R-:W-:-:S03]  /*9080*/  UMOV UR4, 0xffffffff ;  /* 0xffffffff00047882 */ /* 0x000fc60000000000 */
[----:B------:R-:W-:Y:S05]  /*9090*/  BRA.DIV UR4, `(.L_x_182) ;  /* 0x0000000604887947 */ /* 0x000fea000b800000 */
[----:B------:R-:W-:-:S13]  /*90a0*/  ELECT P0, URZ, PT ;  /* 0x00000000003f782f */ /* 0x000fda0003800000 */
.L_x_199:
[----:B------:R-:W-:Y:S04]  /*90b0*/  BSSY B0, `(.L_x_183) ;  /* 0x0000046000007945 */ /* 0x000fe80003800000 */
[----:B------:R-:W-:Y:S05]  /*90c0*/  @!P0 BRA `(.L_x_184) ;  /* 0x0000000400108947 */ /* 0x000fea0003800000 */
[----:B------:R-:W-:-:S04]  /*90d0*/  LOP3.LUT R4, R4, 0x2, RZ, 0xfc, !PT ;  /* 0x0000000204047812 */ /* 0x000fc800078efcff */
[----:B------:R-:W-:-:S13]  /*90e0*/  ISETP.NE.AND P0, PT, R4, 0x3, PT ;  /* 0x000000030400780c */ /* 0x000fda0003f05270 */
[----:B------:R-:W-:Y:S05]  /*90f0*/  @!P0 BRA `(.L_x_185) ;  /* 0x0000000000048947 */ /* 0x000fea0003800000 */
[----:B------:R-:W-:Y:S01]  /*9100*/  BPT.TRAP 0x1 ;  /* 0x000000040000795c */ /* 0x000fe20000300000 */
.L_x_185:
[----:B------:R-:W0:Y:S01]  /*9110*/  S2R R3, SR_CgaCtaId ;  /* 0x0000000000037919 */ /* 0x000e220000008800 */
[----:B------:R-:W-:-:S04]  /*9120*/  MOV R0, 0x400 ;  /* 0x0000040000007802 */ /* 0x000fc80000000f00 */
[----:B0-----:R-:W-:Y:S02]  /*9130*/  LEA R0, R3, R0, 0x18 ;  /* 0x0000000003007211 */ /* 0x001fe400078ec0ff */
[----:B------:R-:W-:-:S03]  /*9140*/  SHF.L.U32 R3, R5, 0x1f, RZ ;  /* 0x0000001f05037819 */ /* 0x000fc600000006ff */
[----:B------:R-:W-:-:S04]  /*9150*/  VIADD R0, R0, 0x38 ;  /* 0x0000003800007836 */ /* 0x000fc80000000000 */
[C---:B------:R-:W-:Y:S02]  /*9160*/  IMAD R6, R13.reuse, 0x8, R0 ;  /* 0x000000080d067824 */ /* 0x040fe400078e0200 */
[----:B------:R-:W-:Y:S02]  /*9170*/  VIADD R13, R13, 0x1 ;  /* 0x000000010d0d7836 */ /* 0x000fe40000000000 */
[----:B------:R-:W0:Y:S03]  /*9180*/  SYNCS.PHASECHK.TRANS64.TRYWAIT P0, [R6+URZ], R3 ;  /* 0x00000003060075a7 */ /* 0x000e26000800017f */
[----:B------:R-:W-:-:S04]  /*9190*/  ISETP.NE.AND P1, PT, R13, 0x7, PT ;  /* 0x000000070d00780c */ /* 0x000fc80003f25270 */
[----:B------:R-:W-:Y:S02]  /*91a0*/  SEL R2, RZ, 0x1, P1 ;  /* 0x00000001ff027807 */ /* 0x000fe40000800000 */
[----:B------:R-:W-:Y:S02]  /*91b0*/  SEL R13, R13, RZ, P1 ;  /* 0x000000ff0d0d7207 */ /* 0x000fe40000800000 */
[----:B------:R-:W-:-:S03]  /*91c0*/  LOP3.LUT R8, R5, R2, RZ, 0x3c, !PT ;  /* 0x0000000205087212 */ /* 0x000fc600078e3cff */
[----:B------:R-:W-:Y:S01]  /*91d0*/  IMAD R7, R13, 0x8, R0 ;  /* 0x000000080d077824 */ /* 0x000fe200078e0200 */
[----:B------:R-:W-:Y:S01]  /*91e0*/  SHF.L.U32 R4, R8, 0x1f, RZ ;  /* 0x0000001f08047819 */ /* 0x000fe200000006ff */
[----:B0-----:R-:W-:Y:S06]  /*91f0*/  @!P0 BRA `(.L_x_186) ;  /* 0x0000000400548947 */ /* 0x001fec0003800000 */
.L_x_200:
[----:B------:R-:W1:Y:S01]  /*9200*/  SYNCS.PHASECHK.TRANS64.TRYWAIT P0, [R7+URZ], R4 ;  /* 0x00000004070075a7 */ /* 0x000e62000800017f */
[----:B------:R-:W-:-:S05]  /*9210*/  VIADD R2, R13, 0x1 ;  /* 0x000000010d027836 */ /* 0x000fca0000000000 */
[----:B------:R-:W-:-:S04]  /*9220*/  ISETP.NE.AND P1, PT, R2, 0x7, PT ;  /* 0x000000070200780c */ /* 0x000fc80003f25270 */
[----:B0-----:R-:W-:Y:S02]  /*9230*/  SEL R3, RZ, 0x1, P1 ;  /* 0x00000001ff037807 */ /* 0x001fe40000800000 */
[----:B------:R-:W-:Y:S02]  /*9240*/  SEL R9, R2, RZ, P1 ;  /* 0x000000ff02097207 */ /* 0x000fe40000800000 */
[----:B------:R-:W-:-:S03]  /*9250*/  LOP3.LUT R8, R8, R3, RZ, 0x3c, !PT ;  /* 0x0000000308087212 */ /* 0x000fc600078e3cff */
[----:B------:R-:W-:Y:S01]  /*9260*/  IMAD R6, R9, 0x8, R0 ;  /* 0x0000000809067824 */ /* 0x000fe200078e0200 */
[----:B------:R-:W-:Y:S01]  /*9270*/  SHF.L.U32 R5, R8, 0x1f, RZ ;  /* 0x0000001f08057819 */ /* 0x000fe200000006ff */
[----:B-1----:R-:W-:Y:S06]  /*9280*/  @!P0 BRA `(.L_x_187) ;  /* 0x0000000400448947 */ /* 0x002fec0003800000 */
.L_x_201:
[----:B------:R-:W1:Y:S01]  /*9290*/  SYNCS.PHASECHK.TRANS64.TRYWAIT P0, [R6+URZ], R5 ;  /* 0x00000005060075a7 */ /* 0x000e62000800017f */
[----:B------:R-:W-:-:S05]  /*92a0*/  VIADD R2, R9, 0x1 ;  /* 0x0000000109027836 */ /* 0x000fca0000000000 */
[----:B------:R-:W-:-:S04]  /*92b0*/  ISETP.NE.AND P1, PT, R2, 0x7, PT ;  /* 0x000000070200780c */ /* 0x000fc80003f25270 */
[----:B------:R-:W-:Y:S02]  /*92c0*/  SEL R3, RZ, 0x1, P1 ;  /* 0x00000001ff037807 */ /* 0x000fe40000800000 */
[----:B0-----:R-:W-:Y:S02]  /*92d0*/  SEL R7, R2, RZ, P1 ;  /* 0x000000ff02077207 */ /* 0x001fe40000800000 */
[----:B------:R-:W-:-:S03]  /*92e0*/  LOP3.LUT R8, R8, R3, RZ, 0x3c, !PT ;  /* 0x0000000308087212 */ /* 0x000fc600078e3cff */
[----:B------:R-:W-:Y:S01]  /*92f0*/  IMAD R9, R7, 0x8, R0 ;  /* 0x0000000807097824 */ /* 0x000fe200078e0200 */
[----:B------:R-:W-:Y:S01]  /*9300*/  SHF.L.U32 R4, R8, 0x1f, RZ ;  /* 0x0000001f08047819 */ /* 0x000fe200000006ff */
[----:B-1----:R-:W-:Y:S06]  /*9310*/  @!P0 BRA `(.L_x_188) ;  /* 0x0000000400348947 */ /* 0x002fec0003800000 */
.L_x_202:
[----:B------:R-:W1:Y:S01]  /*9320*/  SYNCS.PHASECHK.TRANS64.TRYWAIT P0, [R9+URZ], R4 ;  /* 0x00000004090075a7 */ /* 0x000e62000800017f */
[----:B------:R-:W-:-:S05]  /*9330*/  VIADD R2, R7, 0x1 ;  /* 0x0000000107027836 */ /* 0x000fca0000000000 */
[----:B------:R-:W-:-:S04]  /*9340*/  ISETP.NE.AND P1, PT, R2, 0x7, PT ;  /* 0x000000070200780c */ /* 0x000fc80003f25270 */
[----:B------:R-:W-:Y:S02]  /*9350*/  SEL R3, RZ, 0x1, P1 ;  /* 0x00000001ff037807 */ /* 0x000fe40000800000 */
[----:B------:R-:W-:Y:S02]  /*9360*/  SEL R7, R2, RZ, P1 ;  /* 0x000000ff02077207 */ /* 0x000fe40000800000 */
[----:B------:R-:W-:-:S03]  /*9370*/  LOP3.LUT R8, R8, R3, RZ, 0x3c, !PT ;  /* 0x0000000308087212 */ /* 0x000fc600078e3cff */
[----:B------:R-:W-:Y:S01]  /*9380*/  IMAD R10, R7, 0x8, R0 ;  /* 0x00000008070a7824 */ /* 0x000fe200078e0200 */
[----:B0-----:R-:W-:Y:S01]  /*9390*/  SHF.L.U32 R5, R8, 0x1f, RZ ;  /* 0x0000001f08057819 */ /* 0x001fe200000006ff */
[----:B-1----:R-:W-:Y:S06]  /*93a0*/  @!P0 BRA `(.L_x_189) ;  /* 0x0000000400248947 */ /* 0x002fec0003800000 */
.L_x_203:
[----:B------:R-:W1:Y:S01]  /*93b0*/  SYNCS.PHASECHK.TRANS64.TRYWAIT P0, [R10+URZ], R5 ;  /* 0x000000050a0075a7 */ /* 0x000e62000800017f */
[----:B------:R-:W-:-:S05]  /*93c0*/  VIADD R2, R7, 0x1 ;  /* 0x0000000107027836 */ /* 0x000fca0000000000 */
[----:B------:R-:W-:-:S04]  /*93d0*/  ISETP.NE.AND P1, PT, R2, 0x7, PT ;  /* 0x000000070200780c */ /* 0x000fc80003f25270 */
[----:B------:R-:W-:Y:S02]  /*93e0*/  SEL R3, RZ, 0x1, P1 ;  /* 0x00000001ff037807 */ /* 0x000fe40000800000 */
[----:B------:R-:W-:Y:S02]  /*93f0*/  SEL R7, R2, RZ, P1 ;  /* 0x000000ff02077207 */ /* 0x000fe40000800000 */
[----:B0-----:R-:W-:-:S03]  /*9400*/  LOP3.LUT R9, R8, R3, RZ, 0x3c, !PT ;  /* 0x0000000308097212 */ /* 0x001fc600078e3cff */
[----:B------:R-:W-:Y:S01]  /*9410*/  IMAD R11, R7, 0x8, R0 ;  /* 0x00000008070b7824 */ /* 0x000fe200078e0200 */
[----:B------:R-:W-:Y:S01]  /*9420*/  SHF.L.U32 R6, R9, 0x1f, RZ ;  /* 0x0000001f09067819 */ /* 0x000fe200000006ff */
[----:B-1----:R-:W-:Y:S06]  /*9430*/  @!P0 BRA `(.L_x_190) ;  /* 0x0000000400148947 */ /* 0x002fec0003800000 */
.L_x_204:
[----:B------:R-:W1:Y:S01]  /*9440*/  SYNCS.PHASECHK.TRANS64.TRYWAIT P0, [R11+URZ], R6 ;  /* 0x000000060b0075a7 */ /* 0x000e62000800017f */
[----:B------:R-:W-:-:S05]  /*9450*/  VIADD R2, R7, 0x1 ;  /* 0x0000000107027836 */ /* 0x000fca0000000000 */
[----:B------:R-:W-:-:S04]  /*9460*/  ISETP.NE.AND P1, PT, R2, 0x7, PT ;  /* 0x000000070200780c */ /* 0x000fc80003f25270 */
[----:B------:R-:W-:Y:S02]  /*9470*/  SEL R4, RZ, 0x1, P1 ;  /* 0x00000001ff047807 */ /* 0x000fe40000800000 */
[----:B------:R-:W-:Y:S02]  /*9480*/  SEL R3, R2, RZ, P1 ;  /* 0x000000ff02037207 */ /* 0x000fe40000800000 */
[----:B------:R-:W-:Y:S01]  /*9490*/  LOP3.LUT R4, R9, R4, RZ, 0x3c, !PT ;  /* 0x0000000409047212 */ /* 0x000fe200078e3cff */
[----:B-1----:R-:W-:Y:S06]  /*94a0*/  @!P0 BRA `(.L_x_191) ;  /* 0x00000004000c8947 */ /* 0x002fec0003800000 */
.L_x_205:
[----:B------:R-:W-:Y:S01]  /*94b0*/  IMAD R3, R3, 0x8, R0 ;  /* 0x0000000803037824 */ /* 0x000fe200078e0200 */
[----:B------:R-:W-:-:S07]  /*94c0*/  SHF.L.U32 R0, R4, 0x1f, RZ ;  /* 0x0000001f04007819 */ /* 0x000fce00000006ff */
.L_x_192:
[----:B--2---:R2:W3:Y:S02]  /*94d0*/  SYNCS.PHASECHK.TRANS64.TRYWAIT P0, [R3+URZ], R0 ;  /* 0x00000000030075a7 */ /* 0x0044e4000800017f */
[----:B---3--:R-:W-:Y:S05]  /*94e0*/  @!P0 NANOSLEEP.SYNCS 0x989680 ;  /* 0x009896800000895d */ /* 0x008fea0003900000 */
[----:B------:R-:W3:Y:S02]  /*94f0*/  @!P0 SYNCS.PHASECHK.TRANS64 P0, [R3+URZ], R0 ;  /* 0x00000000030085a7 */ /* 0x000ee4000800007f */
[----:B---3--:R-:W-:Y:S05]  /*9500*/  @!P0 BRA `(.L_x_192) ;  /* 0xfffffffc00f08947 */ /* 0x008fea000383ffff */
.L_x_184:
[----:B------:R-:W-:Y:S05]  /*9510*/  BSYNC B0 ;  /* 0x0000000000007941 */ /* 0x000fea0003800000 */
.L_x_183:
[----:B------:R-:W-:Y:S05]  /*9520*/  EXIT ;  /* 0x000000000000794d */ /* 0x000fea0003800000 */
.L_x_17:
[----:B-1----:R-:W-:-:S04]  /*9530*/  IMAD.U32 R11, RZ, RZ, UR6 ;  /* 0x00000006ff0b7e24 */ /* 0x002fc8000f8e00ff */
[----:B------:R1:W4:Y:S03]  /*9540*/  SYNCS.PHASECHK.TRANS64.TRYWAIT P0, [R11+URZ], R10 ;  /* 0x0000000a0b0075a7 */ /* 0x000326000800017f */
[----:B----4-:R-:W-:Y:S05]  /*9550*/  @!P0 NANOSLEEP.SYNCS 0x989680 ;  /* 0x009896800000895d */ /* 0x010fea0003900000 */
[----:B------:R-:W4:Y:S02]  /*9560*/  @!P0 SYNCS.PHASECHK.TRANS64 P0, [R11+URZ], R10 ;  /* 0x0000000a0b0085a7 */ /* 0x000f24000800007f */
[----:B----4-:R-:W-:Y:S05]  /*9570*/  @!P0 BRA `(.L_x_17) ;  /* 0xfffffffc00ec8947 */ /* 0x010fea000383ffff */
[----:B------:R-:W-:Y:S05]  /*9580*/  BRA `(.L_x_16) ;  /* 0xffffff8000087947 */ /* 0x000fea000383ffff */
.L_x_23:
[----:B-1----:R-:W-:-:S04]  /*9590*/  IMAD.U32 R140, RZ, RZ, UR12 ;  /* 0x0000000cff8c7e24 */ /* 0x002fc8000f8e00ff */
[----:B------:R1:W4:Y:S03]  /*95a0*/  SYNCS.PHASECHK.TRANS64.TRYWAIT P0, [R140+URZ], R11 ;  /* 0x0000000b8c0075a7 */ /* 0x000326000800017f */
[----:B----4-:R-:W-:Y:S05]  /*95b0*/  @!P0 NANOSLEEP.SYNCS 0x989680 ;  /* 0x009896800000895d */ /* 0x010fea0003900000 */
[----:B------:R-:W4:Y:S02]  /*95c0*/  @!P0 SYNCS.PHASECHK.TRANS64 P0, [R140+URZ], R11 ;  /* 0x0000000b8c0085a7 */ /* 0x000f24000800007f */
[----:B----4-:R-:W-:Y:S05]  /*95d0*/  @!P0 BRA `(.L_x_23) ;  /* 0xfffffffc00ec8947 */ /* 0x010fea000383ffff */
[----:B------:R-:W-:Y:S05]  /*95e0*/  BRA `(.L_x_22) ;  /* 0xffffff88007c7947 */ /* 0x000fea000383ffff */
.L_x_170:
[----:B------:R-:W-:Y:S01]  /*95f0*/  BSSY B1, `(.L_x_193) ;  /* 0x0000006000017945 */ /* 0x000fe20003800000 */
[----:B------:R-:W-:-:S07]  /*9600*/  IMAD.MOV.U32 R7, RZ, RZ, -0x1 ;  /* 0xffffffffff077424 */ /* 0x000fce00078e00ff */
[----:B------:R-:W-:Y:S05]  /*9610*/  WARPSYNC.COLLECTIVE R7, `(.L_x_194) ;  /* 0x00000000070c7348 */ /* 0x000fea0003c00000 */
[----:B------:R-:W-:Y:S02]  /*9620*/  ELECT P1, UR62, PT ;  /* 0x00000000003e782f */ /* 0x000fe40003820000 */
[----:B------:R-:W-:Y:S01]  /*9630*/  MOV R7, UR62 ;  /* 0x0000003e00077c02 */ /* 0x000fe20008000f00 */
[----:B------:R-:W-:Y:S10]  /*9640*/  ENDCOLLECTIVE ;  /* 0x000000000000791b */ /* 0x000ff40003800000 */
.L_x_194:
[----:B------:R-:W-:Y:S05]  /*9650*/  BSYNC B1 ;  /* 0x0000000000017941 */ /* 0x000fea0003800000 */
.L_x_193:
[----:B------:R-:W-:Y:S05]  /*9660*/  BRA `(.L_x_195) ;  /* 0xffffffec00d87947 */ /* 0x000fea000383ffff */
.L_x_173:
[----:B-1----:R1:W2:Y:S02]  /*9670*/  SYNCS.PHASECHK.TRANS64.TRYWAIT P1, [R19+URZ+0x38], R10 ;  /* 0x0000380a130075a7 */ /* 0x0022a4000802017f */
[----:B--2---:R-:W-:Y:S05]  /*9680*/  @!P1 NANOSLEEP.SYNCS 0x989680 ;  /* 0x009896800000995d */ /* 0x004fea0003900000 */
[----:B------:R-:W2:Y:S02]  /*9690*/  @!P1 SYNCS.PHASECHK.TRANS64 P1, [R19+URZ+0x38], R10 ;  /* 0x0000380a130095a7 */ /* 0x000ea4000802007f */
[----:B--2---:R-:W-:Y:S05]  /*96a0*/  @!P1 BRA `(.L_x_173) ;  /* 0xfffffffc00f09947 */ /* 0x004fea000383ffff */
[----:B------:R-:W-:Y:S05]  /*96b0*/  BRA `(.L_x_196) ;  /* 0xfffffff0000c7947 */ /* 0x000fea000383ffff */
.L_x_182:
[----:B------:R-:W-:Y:S01]  /*96c0*/  BSSY B0, `(.L_x_197) ;  /* 0x0000006000007945 */ /* 0x000fe20003800000 */
[----:B------:R-:W-:-:S07]  /*96d0*/  IMAD.MOV.U32 R7, RZ, RZ, -0x1 ;  /* 0xffffffffff077424 */ /* 0x000fce00078e00ff */
[----:B------:R-:W-:Y:S05]  /*96e0*/  WARPSYNC.COLLECTIVE R7, `(.L_x_198) ;  /* 0x00000000070c7348 */ /* 0x000fea0003c00000 */
[----:B------:R-:W-:Y:S02]  /*96f0*/  ELECT P1, UR62, PT ;  /* 0x00000000003e782f */ /* 0x000fe40003820000 */
[----:B------:R-:W-:Y:S01]  /*9700*/  MOV R7, UR62 ;  /* 0x0000003e00077c02 */ /* 0x000fe20008000f00 */
[----:B------:R-:W-:Y:S10]  /*9710*/  ENDCOLLECTIVE ;  /* 0x000000000000791b */ /* 0x000ff40003800000 */
.L_x_198:
[----:B------:R-:W-:Y:S05]  /*9720*/  BSYNC B0 ;  /* 0x0000000000007941 */ /* 0x000fea0003800000 */
.L_x_197:
[----:B------:R-:W-:Y:S01]  /*9730*/  PLOP3.LUT P0, PT, P1, PT, PT, 0x80, 0x0 ;  /* 0x000000000000781c */ /* 0x000fe20000f0f070 */
[----:B------:R-:W-:-:S12]  /*9740*/  BRA `(.L_x_199) ;  /* 0xfffffff800587947 */ /* 0x000fd8000383ffff */
.L_x_186:
[----:B0-----:R0:W1:Y:S02]  /*9750*/  SYNCS.PHASECHK.TRANS64.TRYWAIT P0, [R6+URZ], R3 ;  /* 0x00000003060075a7 */ /* 0x001064000800017f */
[----:B-1----:R-:W-:Y:S05]  /*9760*/  @!P0 NANOSLEEP.SYNCS 0x989680 ;  /* 0x009896800000895d */ /* 0x002fea0003900000 */
[----:B------:R-:W1:Y:S02]  /*9770*/  @!P0 SYNCS.PHASECHK.TRANS64 P0, [R6+URZ], R3 ;  /* 0x00000003060085a7 */ /* 0x000e64000800007f */
[----:B-1----:R-:W-:Y:S05]  /*9780*/  @!P0 BRA `(.L_x_186) ;  /* 0xfffffffc00f08947 */ /* 0x002fea000383ffff */
[----:B------:R-:W-:Y:S05]  /*9790*/  BRA `(.L_x_200) ;  /* 0xfffffff800987947 */ /* 0x000fea000383ffff */
.L_x_187:
[----:B0-----:R0:W1:Y:S02]  /*97a0*/  SYNCS.PHASECHK.TRANS64.TRYWAIT P0, [R7+URZ], R4 ;  /* 0x00000004070075a7 */ /* 0x001064000800017f */
[----:B-1----:R-:W-:Y:S05]  /*97b0*/  @!P0 NANOSLEEP.SYNCS 0x989680 ;  /* 0x009896800000895d */ /* 0x002fea0003900000 */
[----:B------:R-:W1:Y:S02]  /*97c0*/  @!P0 SYNCS.PHASECHK.TRANS64 P0, [R7+URZ], R4 ;  /* 0x00000004070085a7 */ /* 0x000e64000800007f */
[----:B-1----:R-:W-:Y:S05]  /*97d0*/  @!P0 BRA `(.L_x_187) ;  /* 0xfffffffc00f08947 */ /* 0x002fea000383ffff */
[----:B------:R-:W-:Y:S05]  /*97e0*/  BRA `(.L_x_201) ;  /* 0xfffffff800a87947 */ /* 0x000fea000383ffff */
.L_x_188:
[----:B0-----:R0:W1:Y:S02]  /*97f0*/  SYNCS.PHASECHK.TRANS64.TRYWAIT P0, [R6+URZ], R5 ;  /* 0x00000005060075a7 */ /* 0x001064000800017f */
[----:B-1----:R-:W-:Y:S05]  /*9800*/  @!P0 NANOSLEEP.SYNCS 0x989680 ;  /* 0x009896800000895d */ /* 0x002fea0003900000 */
[----:B------:R-:W1:Y:S02]  /*9810*/  @!P0 SYNCS.PHASECHK.TRANS64 P0, [R6+URZ], R5 ;  /* 0x00000005060085a7 */ /* 0x000e64000800007f */
[----:B-1----:R-:W-:Y:S05]  /*9820*/  @!P0 BRA `(.L_x_188) ;  /* 0xfffffffc00f08947 */ /* 0x002fea000383ffff */
[----:B------:R-:W-:Y:S05]  /*9830*/  BRA `(.L_x_202) ;  /* 0xfffffff800b87947 */ /* 0x000fea000383ffff */
.L_x_189:
[----:B0-----:R0:W1:Y:S02]  /*9840*/  SYNCS.PHASECHK.TRANS64.TRYWAIT P0, [R9+URZ], R4 ;  /* 0x00000004090075a7 */ /* 0x001064000800017f */
[----:B-1----:R-:W-:Y:S05]  /*9850*/  @!P0 NANOSLEEP.SYNCS 0x989680 ;  /* 0x009896800000895d */ /* 0x002fea0003900000 */
[----:B------:R-:W1:Y:S02]  /*9860*/  @!P0 SYNCS.PHASECHK.TRANS64 P0, [R9+URZ], R4 ;  /* 0x00000004090085a7 */ /* 0x000e64000800007f */
[----:B-1----:R-:W-:Y:S05]  /*9870*/  @!P0 BRA `(.L_x_189) ;  /* 0xfffffffc00f08947 */ /* 0x002fea000383ffff */
[----:B------:R-:W-:Y:S05]  /*9880*/  BRA `(.L_x_203) ;  /* 0xfffffff800c87947 */ /* 0x000fea000383ffff */
.L_x_190:
[----:B0-----:R0:W1:Y:S02]  /*9890*/  SYNCS.PHASECHK.TRANS64.TRYWAIT P0, [R10+URZ], R5 ;  /* 0x000000050a0075a7 */ /* 0x001064000800017f */
[----:B-1----:R-:W-:Y:S05]  /*98a0*/  @!P0 NANOSLEEP.SYNCS 0x989680 ;  /* 0x009896800000895d */ /* 0x002fea0003900000 */
[----:B------:R-:W1:Y:S02]  /*98b0*/  @!P0 SYNCS.PHASECHK.TRANS64 P0, [R10+URZ], R5 ;  /* 0x000000050a0085a7 */ /* 0x000e64000800007f */
[----:B-1----:R-:W-:Y:S05]  /*98c0*/  @!P0 BRA `(.L_x_190) ;  /* 0xfffffffc00f08947 */ /* 0x002fea000383ffff */
[----:B------:R-:W-:Y:S05]  /*98d0*/  BRA `(.L_x_204) ;  /* 0xfffffff800d87947 */ /* 0x000fea000383ffff */
.L_x_191:
[----:B-1----:R1:W2:Y:S02]  /*98e0*/  SYNCS.PHASECHK.TRANS64.TRYWAIT P0, [R11+URZ], R6 ;  /* 0x000000060b0075a7 */ /* 0x0022a4000800017f */
[----:B--2---:R-:W-:Y:S05]  /*98f0*/  @!P0 NANOSLEEP.SYNCS 0x989680 ;  /* 0x009896800000895d */ /* 0x004fea0003900000 */
[----:B------:R-:W2:Y:S02]  /*9900*/  @!P0 SYNCS.PHASECHK.TRANS64 P0, [R11+URZ], R6 ;  /* 0x000000060b0085a7 */ /* 0x000ea4000800007f */
[----:B--2---:R-:W-:Y:S05]  /*9910*/  @!P0 BRA `(.L_x_191) ;  /* 0xfffffffc00f08947 */ /* 0x004fea000383ffff */
[----:B------:R-:W-:Y:S05]  /*9920*/  BRA `(.L_x_205) ;  /* 0xfffffff800e07947 */ /* 0x000fea000383ffff */
.L_x_206:
[----:B------:R-:W-:-:S00]  /*9930*/  BRA `(.L_x_206) ;  /* 0xfffffffc00fc7947 */ /* 0x000fc0000383ffff */
[----:B------:R-:W-:-:S00]  /*9940*/  NOP ;  /* 0x0000000000007918 */ /* 0x000fc00000000000 */
        /* <DEDUP_REMOVED lines=11> */
.L_x_207:


//--------------------- .nv.shared._ZN7cutlass13device_kernelINS_4gemm6kernel13GemmUniversalIN4cute5tupleIJiiiiEEENS1_10collective13CollectiveMmaINS1_37MainloopSm90TmaGmmaWarpSpecializedFP8ILi7ENS5_IJNS4_1CILi1EEESB_SB_EEENS1_35KernelTmaWarpSpecializedCooperativeEEENS5_IJNSA_ILi128EEESF_SF_EEENS_12float_e5m2_tENS5_IJlSB_lEEESH_SI_NS4_8TiledMMAINS4_8MMA_AtomIJNS4_4SM904GMMA31MMA_64x128x32_F32E5M2E5M2_SS_TNILNSM_7ScaleInE1ELSO_1EEEEEENS4_6LayoutINS5_IJNSA_ILi2EEESB_SB_EEENS5_IJSB_NSA_ILi0EEESU_EEEEENS5_IJNS4_10UnderscoreESX_SX_EEEEENS4_13SM90_TMA_LOADENS4_14ComposedLayoutINS4_7SwizzleILi3ELi4ELi3EEENS4_18smem_ptr_flag_bitsILi8EEENSR_INS5_IJNSA_ILi8EEESF_EEENS5_IJSF_SB_EEEEEEEvNS4_8identityES10_S1A_vS1B_EENS_8epilogue10collective6detail29Sm90TmaWarpSpecializedAdapterINS1E_15DefaultEpilogueISH_SI_SI_NS1D_6thread17LinearCombinationISH_Li1EffLNS1I_9ScaleType4KindE0ELNS_15FloatRoundStyleE2ESH_EENS1_15EpilogueDefaultEEEEEvvEEEEvNT_6ParamsE --------------------------
	.section	.nv.shared._ZN7cutlass13device_kernelINS_4gemm6kernel13GemmUniversalIN4cute5tupleIJiiiiEEENS1_10collective13CollectiveMmaINS1_37MainloopSm90TmaGmmaWarpSpecializedFP8ILi7ENS5_IJNS4_1CILi1EEESB_SB_EEENS1_35KernelTmaWarpSpecializedCooperativeEEENS5_IJNSA_ILi128EEESF_SF_EEENS_12float_e5m2_tENS5_IJlSB_lEEESH_SI_NS4_8TiledMMAINS4_8MMA_AtomIJNS4_4SM904GMMA31MMA_64x128x32_F32E5M2E5M2_SS_TNILNSM_7ScaleInE1ELSO_1EEEEEENS4_6LayoutINS5_IJNSA_ILi2EEESB_SB_EEENS5_IJSB_NSA_ILi0EEESU_EEEEENS5_IJNS4_10UnderscoreESX_SX_EEEEENS4_13SM90_TMA_LOADENS4_14ComposedLayoutINS4_7SwizzleILi3ELi4ELi3EEENS4_18smem_ptr_flag_bitsILi8EEENSR_INS5_IJNSA_ILi8EEESF_EEENS5_IJSF_SB_EEEEEEEvNS4_8identityES10_S1A_vS1B_EENS_8epilogue10collective6detail29Sm90TmaWarpSpecializedAdapterINS1E_15DefaultEpilogueISH_SI_SI_NS1D_6thread17LinearCombinationISH_Li1EffLNS1I_9ScaleType4KindE0ELNS_15FloatRoundStyleE2ESH_EENS1_15EpilogueDefaultEEEEEvvEEEEvNT_6ParamsE,"aw",@nobits
	.sectionflags	@""
	.align	16
	.zero		1024


//--------------------- .nv.shared.reserved.0     --------------------------
	.section	.nv.shared.reserved.0,"aw",@nobits
	.weak		__nv_reservedSMEM_offset_0_alias
	.size		__nv_reservedSMEM_offset_0_alias, 0, 0
	.other		__nv_reservedSMEM_offset_0_alias,@"STO_CUDA_RESERVED_SHARED STV_DEFAULT"
__nv_reservedSMEM_offset_0_alias:
	.zero		0


//--------------------- .nv.global                --------------------------
	.section	.nv.global,"aw",@nobits
.nv.global:
	.type		_ZN40_INTERNAL_29ff9394_4_k_cu_0bef7778_214874cute1_E,@object
	.size		_ZN40_INTERNAL_29ff9394_4_k_cu_0bef7778_214874cute1_E,(_ZN40_INTERNAL_29ff9394_4_k_cu_0bef7778_214874cuda3std3__45__cpo6cbeginE - _ZN40_INTERNAL_29ff9394_4_k_cu_0bef7778_214874cute1_E)
_ZN40_INTERNAL_29ff9394_4_k_cu_0bef7778_214874cute1_E:
	.zero		1
	.type		_ZN40_INTERNAL_29ff9394_4_k_cu_0bef7778_214874cuda3std3__45__cpo6cbeginE,@object
	.size		_ZN40_INTERNAL_29ff9394_4_k_cu_0bef7778_214874cuda3std3__45__cpo6cbeginE,(_ZN40_INTERNAL_29ff9394_4_k_cu_0bef7778_214874cuda3std3__48in_placeE - _ZN40_INTERNAL_29ff9394_4_k_cu_0bef7778_214874cuda3std3__45__cpo6cbeginE)
_ZN40_INTERNAL_29ff9394_4_k_cu_0bef7778_214874cuda3std3__45__cpo6cbeginE:
	.zero		1
	.type		_ZN40_INTERNAL_29ff9394_4_k_cu_0bef7778_214874cuda3std3__48in_placeE,@object
	.size		_ZN40_INTERNAL_29ff9394_4_k_cu_0bef7778_214874cuda3std3__48in_placeE,(_ZN40_INTERNAL_29ff9394_4_k_cu_0bef7778_214874cuda3std6ranges3__45__cpo9iter_moveE - _ZN40_INTERNAL_29ff9394_4_k_cu_0bef7778_214874cuda3std3__48in_placeE)
_ZN40_INTERNAL_29ff9394_4_k_cu_0bef7778_214874cuda3std3__48in_placeE:
	.zero		1
	.type		_ZN40_INTERNAL_29ff9394_4_k_cu_0bef7778_214874cuda3std6ranges3__45__cpo9iter_moveE,@object
	.size		_ZN40_INTERNAL_29ff9394_4_k_cu_0bef7778_214874cuda3std6ranges3__45__cpo9iter_moveE,(_ZN40_INTERNAL_29ff9394_4_k_cu_0bef7778_214874cuda3std3__45__cpo5beginE - _ZN40_INTERNAL_29ff9394_4_k_cu_0bef7778_214874cuda3std6ranges3__45__cpo9iter_moveE)
_ZN40_INTERNAL_29ff9394_4_k_cu_0bef7778_214874cuda3std6ranges3__45__cpo9iter_moveE:
	.zero		1
	.type		_ZN40_INTERNAL_29ff9394_4_k_cu_0bef7778_214874cuda3std3__45__cpo5beginE,@object
	.size		_ZN40_INTERNAL_29ff9394_4_k_cu_0bef7778_214874cuda3std3__45__cpo5beginE,(_ZN40_INTERNAL_29ff9394_4_k_cu_0bef7778_214874cuda3std3__442_GLOBAL__N__29ff9394_4_k_cu_0bef7778_214876ignoreE - _ZN40_INTERNAL_29ff9394_4_k_cu_0bef7778_214874cuda3std3__45__cpo5beginE)
_ZN40_INTERNAL_29ff9394_4_k_cu_0bef7778_214874cuda3std3__45__cpo5beginE:
	.zero		1
	.type		_ZN40_INTERNAL_29ff9394_4_k_cu_0bef7778_214874cuda3std3__442_GLOBAL__N__29ff9394_4_k_cu_0bef7778_214876ignoreE,@object
	.size		_ZN40_INTERNAL_29ff9394_4_k_cu_0bef7778_214874cuda3std3__442_GLOBAL__N__29ff9394_4_k_cu_0bef7778_214876ignoreE,(_ZN40_INTERNAL_29ff9394_4_k_cu_0bef7778_214874cute7productE - _ZN40_INTERNAL_29ff9394_4_k_cu_0bef7778_214874cuda3std3__442_GLOBAL__N__29ff9394_4_k_cu_0bef7778_214876ignoreE)
_ZN40_INTERNAL_29ff9394_4_k_cu_0bef7778_214874cuda3std3__442_GLOBAL__N__29ff9394_4_k_cu_0bef7778_214876ignoreE:
	.zero		1
	.type		_ZN40_INTERNAL_29ff9394_4_k_cu_0bef7778_214874cute7productE,@object
	.size		_ZN40_INTERNAL_29ff9394_4_k_cu_0bef7778_214874cute7productE,(_ZN40_INTERNAL_29ff9394_4_k_cu_0bef7778_214874cuda3std3__45__cpo3endE - _ZN40_INTERNAL_29ff9394_4_k_cu_0bef7778_214874cute7productE)
_ZN40_INTERNAL_29ff9394_4_k_cu_0bef7778_214874cute7productE:
	.zero		1
	.type		_ZN40_INTERNAL_29ff9394_4_k_cu_0bef7778_214874cuda3std3__45__cpo3endE,@object
	.size		_ZN40_INTERNAL_29ff9394_4_k_cu_0bef7778_214874cuda3std3__45__cpo3endE,(_ZN40_INTERNAL_29ff9394_4_k_cu_0bef7778_214874cuda3std3__419piecewise_constructE - _ZN40_INTERNAL_29ff9394_4_k_cu_0bef7778_214874cuda3std3__45__cpo3endE)
_ZN40_INTERNAL_29ff9394_4_k_cu_0bef7778_214874cuda3std3__45__cpo3endE:
	.zero		1
	.type		_ZN40_INTERNAL_29ff9394_4_k_cu_0bef7778_214874cuda3std3__419piecewise_constructE,@object
	.size		_ZN40_INTERNAL_29ff9394_4_k_cu_0bef7778_214874cuda3std3__419piecewise_constructE,(_ZN40_INTERNAL_29ff9394_4_k_cu_0bef7778_214874cuda3std3__45__cpo4cendE - _ZN40_INTERNAL_29ff9394_4_k_cu_0bef7778_214874cuda3std3__419piecewise_constructE)
_ZN40_INTERNAL_29ff9394_4_k_cu_0bef7778_214874cuda3std3__419piecewise_constructE:
	.zero		1
	.type		_ZN40_INTERNAL_29ff9394_4_k_cu_0bef7778_214874cuda3std3__45__cpo4cendE,@object
	.size		_ZN40_INTERNAL_29ff9394_4_k_cu_0bef7778_214874cuda3std3__45__cpo4cendE,(_ZN40_INTERNAL_29ff9394_4_k_cu_0bef7778_214874cuda3std6ranges3__45__cpo4swapE - _ZN40_INTERNAL_29ff9394_4_k_cu_0bef7778_214874cuda3std3__45__cpo4cendE)
_ZN40_INTERNAL_29ff9394_4_k_cu_0bef7778_214874cuda3std3__45__cpo4cendE:
	.zero		1
	.type		_ZN40_INTERNAL_29ff9394_4_k_cu_0bef7778_214874cuda3std6ranges3__45__cpo4swapE,@object
	.size		_ZN40_INTERNAL_29ff9394_4_k_cu_0bef7778_214874cuda3std6ranges3__45__cpo4swapE,(.L_7 - _ZN40_INTERNAL_29ff9394_4_k_cu_0bef7778_214874cuda3std6ranges3__45__cpo4swapE)
_ZN40_INTERNAL_29ff9394_4_k_cu_0bef7778_214874cuda3std6ranges3__45__cpo4swapE:
	.zero		1
.L_7:


//--------------------- .nv.constant0._ZN7cutlass13device_kernelINS_4gemm6kernel13GemmUniversalIN4cute5tupleIJiiiiEEENS1_10collective13CollectiveMmaINS1_37MainloopSm90TmaGmmaWarpSpecializedFP8ILi7ENS5_IJNS4_1CILi1EEESB_SB_EEENS1_35KernelTmaWarpSpecializedCooperativeEEENS5_IJNSA_ILi128EEESF_SF_EEENS_12float_e5m2_tENS5_IJlSB_lEEESH_SI_NS4_8TiledMMAINS4_8MMA_AtomIJNS4_4SM904GMMA31MMA_64x128x32_F32E5M2E5M2_SS_TNILNSM_7ScaleInE1ELSO_1EEEEEENS4_6LayoutINS5_IJNSA_ILi2EEESB_SB_EEENS5_IJSB_NSA_ILi0EEESU_EEEEENS5_IJNS4_10UnderscoreESX_SX_EEEEENS4_13SM90_TMA_LOADENS4_14ComposedLayoutINS4_7SwizzleILi3ELi4ELi3EEENS4_18smem_ptr_flag_bitsILi8EEENSR_INS5_IJNSA_ILi8EEESF_EEENS5_IJSF_SB_EEEEEEEvNS4_8identityES10_S1A_vS1B_EENS_8epilogue10collective6detail29Sm90TmaWarpSpecializedAdapterINS1E_15DefaultEpilogueISH_SI_SI_NS1D_6thread17LinearCombinationISH_Li1EffLNS1I_9ScaleType4KindE0ELNS_15FloatRoundStyleE2ESH_EENS1_15EpilogueDefaultEEEEEvvEEEEvNT_6ParamsE --------------------------
	.section	.nv.constant0._ZN7cutlass13device_kernelINS_4gemm6kernel13GemmUniversalIN4cute5tupleIJiiiiEEENS1_10collective13CollectiveMmaINS1_37MainloopSm90TmaGmmaWarpSpecializedFP8ILi7ENS5_IJNS4_1CILi1EEESB_SB_EEENS1_35KernelTmaWarpSpecializedCooperativeEEENS5_IJNSA_ILi128EEESF_SF_EEENS_12float_e5m2_tENS5_IJlSB_lEEESH_SI_NS4_8TiledMMAINS4_8MMA_AtomIJNS4_4SM904GMMA31MMA_64x128x32_F32E5M2E5M2_SS_TNILNSM_7ScaleInE1ELSO_1EEEEEENS4_6LayoutINS5_IJNSA_ILi2EEESB_SB_EEENS5_IJSB_NSA_ILi0EEESU_EEEEENS5_IJNS4_10UnderscoreESX_SX_EEEEENS4_13SM90_TMA_LOADENS4_14ComposedLayoutINS4_7SwizzleILi3ELi4ELi3EEENS4_18smem_ptr_flag_bitsILi8EEENSR_INS5_IJNSA_ILi8EEESF_EEENS5_IJSF_SB_EEEEEEEvNS4_8identityES10_S1A_vS1B_EENS_8epilogue10collective6detail29Sm90TmaWarpSpecializedAdapterINS1E_15DefaultEpilogueISH_SI_SI_NS1D_6thread17LinearCombinationISH_Li1EffLNS1I_9ScaleType4KindE0ELNS_15FloatRoundStyleE2ESH_EENS1_15EpilogueDefaultEEEEEvvEEEEvNT_6ParamsE,"a",@progbits
	.sectionflags	@""
	.align	4
.nv.constant0._ZN7cutlass13device_kernelINS_4gemm6kernel13GemmUniversalIN4cute5tupleIJiiiiEEENS1_10collective13CollectiveMmaINS1_37MainloopSm90TmaGmmaWarpSpecializedFP8ILi7ENS5_IJNS4_1CILi1EEESB_SB_EEENS1_35KernelTmaWarpSpecializedCooperativeEEENS5_IJNSA_ILi128EEESF_SF_EEENS_12float_e5m2_tENS5_IJlSB_lEEESH_SI_NS4_8TiledMMAINS4_8MMA_AtomIJNS4_4SM904GMMA31MMA_64x128x32_F32E5M2E5M2_SS_TNILNSM_7ScaleInE1ELSO_1EEEEEENS4_6LayoutINS5_IJNSA_ILi2EEESB_SB_EEENS5_IJSB_NSA_ILi0EEESU_EEEEENS5_IJNS4_10UnderscoreESX_SX_EEEEENS4_13SM90_TMA_LOADENS4_14ComposedLayoutINS4_7SwizzleILi3ELi4ELi3EEENS4_18smem_ptr_flag_bitsILi8EEENSR_INS5_IJNSA_ILi8EEESF_EEENS5_IJSF_SB_EEEEEEEvNS4_8identityES10_S1A_vS1B_EENS_8epilogue10collective6detail29Sm90TmaWarpSpecializedAdapterINS1E_15DefaultEpilogueISH_SI_SI_NS1D_6thread17LinearCombinationISH_Li1EffLNS1I_9ScaleType4KindE0ELNS_15FloatRoundStyleE2ESH_EENS1_15EpilogueDefaultEEEEEvvEEEEvNT_6ParamsE:
	.zero		1664


//--------------------- SYMBOLS --------------------------

	.type		.nv.reservedSmem.offset0,@object
	.size		.nv.reservedSmem.offset0,0x4
